	.target	sm_90a

	.elftype	@"ET_EXEC"


//--------------------- .note.nv.tkinfo           --------------------------
	.section	.note.nv.tkinfo,"",@"SHT_NOTE"
	.sectionflags	@"SHF_NOTE_NV_TKINFO"
	.tkinfo
        /*0018*/ 	.word	0x00000002
        /*0030*/ 	.string	""
        /*0030*/ 	.string	"ptxas"
        /*0030*/ 	.string	"Cuda compilation tools, release 13.0, V13.0.88"
        /*0030*/ 	.string	"Build cuda_13.0.r13.0/compiler.36424714_0"
        /*0030*/ 	.string	"-arch sm_90a -m 64 "



//--------------------- .note.nv.cuinfo           --------------------------
	.section	.note.nv.cuinfo,"",@"SHT_NOTE"
	.sectionflags	@"SHF_NOTE_NV_CUINFO"
        /*0018*/ 	.short	0x0002
        /*001a*/ 	.short	0x005a
        /*001c*/ 	.short	0x0082
	.zero		2


//--------------------- .nv.info                  --------------------------
	.section	.nv.info,"",@"SHT_CUDA_INFO"
	.align	4


	//----- nvinfo : EIATTR_REGCOUNT
	.align		4
        /*0000*/ 	.byte	0x04, 0x2f
        /*0002*/ 	.short	(.L_12 - .L_11)
	.align		4
.L_11:
        /*0004*/ 	.word	index@(_ZN7cutlass6KernelINS_4gemm6kernel14RankKUniversalINS1_11threadblock13MmaMultistageINS1_9GemmShapeILi64ELi64ELi16EEENS_9transform11threadblock28PredicatedTileAccessIteratorINS_11MatrixShapeILi64ELi16EEEdNS_6layout11ColumnMajorELi1ENS8_31PitchLinearWarpStripedThreadMapINS_16PitchLinearShapeILi64ELi16EEELi128ENSG_ILi16ELi2EEELi1EEENS_5ArrayIdLi1ELb1EEELb0ENSD_9NoPermuteEEENS9_25RegularTileAccessIteratorISC_dNSD_43ColumnMajorTensorOpMultiplicandCongruous64bELi1ESJ_Li8EEELNS_4arch14CacheOperation4KindE0ENSA_INSB_ILi16ELi64EEEdNSD_8RowMajorELi0ESJ_SL_Lb0ESM_EENSO_ISU_dNSD_40RowMajorTensorOpMultiplicandCongruous64bELi0ESJ_Li8EEELST_0EdSV_NS4_9MmaPolicyINS1_4warp11MmaTensorOpINS6_ILi32ELi32ELi16EEEdSP_dSX_dSV_NS10_17MmaTensorOpPolicyINSR_3MmaINS6_ILi8ELi8ELi4EEELi32EdSV_dSE_dSV_NSR_13OpMultiplyAddEEENSB_ILi1ELi1EEEEELi1ELb0EbEENSB_ILi0ELi0EEES1B_Li1EEELi3ELNS1_23SharedMemoryClearOptionE0EbEENS_8epilogue11threadblock8EpilogueIS7_S1A_Li1ENS1G_27PredicatedTileIteratorBlas3INS1G_26OutputTileOptimalThreadMapINS1G_15OutputTileShapeILi64ELi8ELi2ELi1ELi1EEENS1K_ILi1ELi4ELi1ELi1ELi4EEELi128ELi1ELi64EEEdLNS_8BlasModeE1EEENS1F_4warp24FragmentIteratorTensorOpIS12_S15_dNSK_IdLi2ELb1EEESV_EENS1Q_20TileIteratorTensorOpIS12_S15_dSV_EENS1G_18SharedLoadIteratorINS1N_18CompactedThreadMapEdLi8EEENS1F_6thread17LinearCombinationIdLi1EddLNS1Z_9ScaleType4KindE0ELNS_15FloatRoundStyleE2EdEENSB_ILi0ELi4EEELi1ELi1EEENS4_30GemmIdentityThreadblockSwizzleILi1EEELNS_8FillModeE2EEEEEvNT_6ParamsE)
        /*0008*/ 	.word	0x00000098


	//----- nvinfo : EIATTR_FRAME_SIZE
	.align		4
.L_12:
        /*000c*/ 	.byte	0x04, 0x11
        /*000e*/ 	.short	(.L_14 - .L_13)
	.align		4
.L_13:
        /*0010*/ 	.word	index@($__internal_1_$__cuda_sm20_rem_u64)
        /*0014*/ 	.word	0x00000000


	//----- nvinfo : EIATTR_FRAME_SIZE
	.align		4
.L_14:
        /*0018*/ 	.byte	0x04, 0x11
        /*001a*/ 	.short	(.L_16 - .L_15)
	.align		4
.L_15:
        /*001c*/ 	.word	index@($__internal_0_$__cuda_sm20_div_u64)
        /*0020*/ 	.word	0x00000000


	//----- nvinfo : EIATTR_FRAME_SIZE
	.align		4
.L_16:
        /*0024*/ 	.byte	0x04, 0x11
        /*0026*/ 	.short	(.L_18 - .L_17)
	.align		4
.L_17:
        /*0028*/ 	.word	index@(_ZN7cutlass6KernelINS_4gemm6kernel14RankKUniversalINS1_11threadblock13MmaMultistageINS1_9GemmShapeILi64ELi64ELi16EEENS_9transform11threadblock28PredicatedTileAccessIteratorINS_11MatrixShapeILi64ELi16EEEdNS_6layout11ColumnMajorELi1ENS8_31PitchLinearWarpStripedThreadMapINS_16PitchLinearShapeILi64ELi16EEELi128ENSG_ILi16ELi2EEELi1EEENS_5ArrayIdLi1ELb1EEELb0ENSD_9NoPermuteEEENS9_25RegularTileAccessIteratorISC_dNSD_43ColumnMajorTensorOpMultiplicandCongruous64bELi1ESJ_Li8EEELNS_4arch14CacheOperation4KindE0ENSA_INSB_ILi16ELi64EEEdNSD_8RowMajorELi0ESJ_SL_Lb0ESM_EENSO_ISU_dNSD_40RowMajorTensorOpMultiplicandCongruous64bELi0ESJ_Li8EEELST_0EdSV_NS4_9MmaPolicyINS1_4warp11MmaTensorOpINS6_ILi32ELi32ELi16EEEdSP_dSX_dSV_NS10_17MmaTensorOpPolicyINSR_3MmaINS6_ILi8ELi8ELi4EEELi32EdSV_dSE_dSV_NSR_13OpMultiplyAddEEENSB_ILi1ELi1EEEEELi1ELb0EbEENSB_ILi0ELi0EEES1B_Li1EEELi3ELNS1_23SharedMemoryClearOptionE0EbEENS_8epilogue11threadblock8EpilogueIS7_S1A_Li1ENS1G_27PredicatedTileIteratorBlas3INS1G_26OutputTileOptimalThreadMapINS1G_15OutputTileShapeILi64ELi8ELi2ELi1ELi1EEENS1K_ILi1ELi4ELi1ELi1ELi4EEELi128ELi1ELi64EEEdLNS_8BlasModeE1EEENS1F_4warp24FragmentIteratorTensorOpIS12_S15_dNSK_IdLi2ELb1EEESV_EENS1Q_20TileIteratorTensorOpIS12_S15_dSV_EENS1G_18SharedLoadIteratorINS1N_18CompactedThreadMapEdLi8EEENS1F_6thread17LinearCombinationIdLi1EddLNS1Z_9ScaleType4KindE0ELNS_15FloatRoundStyleE2EdEENSB_ILi0ELi4EEELi1ELi1EEENS4_30GemmIdentityThreadblockSwizzleILi1EEELNS_8FillModeE2EEEEEvNT_6ParamsE)
        /*002c*/ 	.word	0x00000000


	//----- nvinfo : EIATTR_MIN_STACK_SIZE
	.align		4
.L_18:
        /*0030*/ 	.byte	0x04, 0x12
        /*0032*/ 	.short	(.L_20 - .L_19)
	.align		4
.L_19:
        /*0034*/ 	.word	index@(_ZN7cutlass6KernelINS_4gemm6kernel14RankKUniversalINS1_11threadblock13MmaMultistageINS1_9GemmShapeILi64ELi64ELi16EEENS_9transform11threadblock28PredicatedTileAccessIteratorINS_11MatrixShapeILi64ELi16EEEdNS_6layout11ColumnMajorELi1ENS8_31PitchLinearWarpStripedThreadMapINS_16PitchLinearShapeILi64ELi16EEELi128ENSG_ILi16ELi2EEELi1EEENS_5ArrayIdLi1ELb1EEELb0ENSD_9NoPermuteEEENS9_25RegularTileAccessIteratorISC_dNSD_43ColumnMajorTensorOpMultiplicandCongruous64bELi1ESJ_Li8EEELNS_4arch14CacheOperation4KindE0ENSA_INSB_ILi16ELi64EEEdNSD_8RowMajorELi0ESJ_SL_Lb0ESM_EENSO_ISU_dNSD_40RowMajorTensorOpMultiplicandCongruous64bELi0ESJ_Li8EEELST_0EdSV_NS4_9MmaPolicyINS1_4warp11MmaTensorOpINS6_ILi32ELi32ELi16EEEdSP_dSX_dSV_NS10_17MmaTensorOpPolicyINSR_3MmaINS6_ILi8ELi8ELi4EEELi32EdSV_dSE_dSV_NSR_13OpMultiplyAddEEENSB_ILi1ELi1EEEEELi1ELb0EbEENSB_ILi0ELi0EEES1B_Li1EEELi3ELNS1_23SharedMemoryClearOptionE0EbEENS_8epilogue11threadblock8EpilogueIS7_S1A_Li1ENS1G_27PredicatedTileIteratorBlas3INS1G_26OutputTileOptimalThreadMapINS1G_15OutputTileShapeILi64ELi8ELi2ELi1ELi1EEENS1K_ILi1ELi4ELi1ELi1ELi4EEELi128ELi1ELi64EEEdLNS_8BlasModeE1EEENS1F_4warp24FragmentIteratorTensorOpIS12_S15_dNSK_IdLi2ELb1EEESV_EENS1Q_20TileIteratorTensorOpIS12_S15_dSV_EENS1G_18SharedLoadIteratorINS1N_18CompactedThreadMapEdLi8EEENS1F_6thread17LinearCombinationIdLi1EddLNS1Z_9ScaleType4KindE0ELNS_15FloatRoundStyleE2EdEENSB_ILi0ELi4EEELi1ELi1EEENS4_30GemmIdentityThreadblockSwizzleILi1EEELNS_8FillModeE2EEEEEvNT_6ParamsE)
        /*0038*/ 	.word	0x00000000
.L_20:


//--------------------- .nv.compat                --------------------------
	.section	.nv.compat,"",@"SHT_CUDA_COMPAT_INFO"
	.align	4
        /*0000*/ 	.byte	0x02, 0x09, 0x01, 0x00, 0x02, 0x02, 0x01, 0x00, 0x02, 0x05, 0x05, 0x00, 0x03, 0x07, 0x01, 0x01
        /*0010*/ 	.byte	0x02, 0x03, 0x00, 0x00, 0x02, 0x06, 0x01, 0x00, 0x04, 0x0b, 0x08, 0x00, 0x00, 0x00, 0x00, 0x00
        /*0020*/ 	.byte	0x00, 0x00, 0x00, 0x00


//--------------------- .nv.info._ZN7cutlass6KernelINS_4gemm6kernel14RankKUniversalINS1_11threadblock13MmaMultistageINS1_9GemmShapeILi64ELi64ELi16EEENS_9transform11threadblock28PredicatedTileAccessIteratorINS_11MatrixShapeILi64ELi16EEEdNS_6layout11ColumnMajorELi1ENS8_31PitchLinearWarpStripedThreadMapINS_16PitchLinearShapeILi64ELi16EEELi128ENSG_ILi16ELi2EEELi1EEENS_5ArrayIdLi1ELb1EEELb0ENSD_9NoPermuteEEENS9_25RegularTileAccessIteratorISC_dNSD_43ColumnMajorTensorOpMultiplicandCongruous64bELi1ESJ_Li8EEELNS_4arch14CacheOperation4KindE0ENSA_INSB_ILi16ELi64EEEdNSD_8RowMajorELi0ESJ_SL_Lb0ESM_EENSO_ISU_dNSD_40RowMajorTensorOpMultiplicandCongruous64bELi0ESJ_Li8EEELST_0EdSV_NS4_9MmaPolicyINS1_4warp11MmaTensorOpINS6_ILi32ELi32ELi16EEEdSP_dSX_dSV_NS10_17MmaTensorOpPolicyINSR_3MmaINS6_ILi8ELi8ELi4EEELi32EdSV_dSE_dSV_NSR_13OpMultiplyAddEEENSB_ILi1ELi1EEEEELi1ELb0EbEENSB_ILi0ELi0EEES1B_Li1EEELi3ELNS1_23SharedMemoryClearOptionE0EbEENS_8epilogue11threadblock8EpilogueIS7_S1A_Li1ENS1G_27PredicatedTileIteratorBlas3INS1G_26OutputTileOptimalThreadMapINS1G_15OutputTileShapeILi64ELi8ELi2ELi1ELi1EEENS1K_ILi1ELi4ELi1ELi1ELi4EEELi128ELi1ELi64EEEdLNS_8BlasModeE1EEENS1F_4warp24FragmentIteratorTensorOpIS12_S15_dNSK_IdLi2ELb1EEESV_EENS1Q_20TileIteratorTensorOpIS12_S15_dSV_EENS1G_18SharedLoadIteratorINS1N_18CompactedThreadMapEdLi8EEENS1F_6thread17LinearCombinationIdLi1EddLNS1Z_9ScaleType4KindE0ELNS_15FloatRoundStyleE2EdEENSB_ILi0ELi4EEELi1ELi1EEENS4_30GemmIdentityThreadblockSwizzleILi1EEELNS_8FillModeE2EEEEEvNT_6ParamsE --------------------------
	.section	.nv.info._ZN7cutlass6KernelINS_4gemm6kernel14RankKUniversalINS1_11threadblock13MmaMultistageINS1_9GemmShapeILi64ELi64ELi16EEENS_9transform11threadblock28PredicatedTileAccessIteratorINS_11MatrixShapeILi64ELi16EEEdNS_6layout11ColumnMajorELi1ENS8_31PitchLinearWarpStripedThreadMapINS_16PitchLinearShapeILi64ELi16EEELi128ENSG_ILi16ELi2EEELi1EEENS_5ArrayIdLi1ELb1EEELb0ENSD_9NoPermuteEEENS9_25RegularTileAccessIteratorISC_dNSD_43ColumnMajorTensorOpMultiplicandCongruous64bELi1ESJ_Li8EEELNS_4arch14CacheOperation4KindE0ENSA_INSB_ILi16ELi64EEEdNSD_8RowMajorELi0ESJ_SL_Lb0ESM_EENSO_ISU_dNSD_40RowMajorTensorOpMultiplicandCongruous64bELi0ESJ_Li8EEELST_0EdSV_NS4_9MmaPolicyINS1_4warp11MmaTensorOpINS6_ILi32ELi32ELi16EEEdSP_dSX_dSV_NS10_17MmaTensorOpPolicyINSR_3MmaINS6_ILi8ELi8ELi4EEELi32EdSV_dSE_dSV_NSR_13OpMultiplyAddEEENSB_ILi1ELi1EEEEELi1ELb0EbEENSB_ILi0ELi0EEES1B_Li1EEELi3ELNS1_23SharedMemoryClearOptionE0EbEENS_8epilogue11threadblock8EpilogueIS7_S1A_Li1ENS1G_27PredicatedTileIteratorBlas3INS1G_26OutputTileOptimalThreadMapINS1G_15OutputTileShapeILi64ELi8ELi2ELi1ELi1EEENS1K_ILi1ELi4ELi1ELi1ELi4EEELi128ELi1ELi64EEEdLNS_8BlasModeE1EEENS1F_4warp24FragmentIteratorTensorOpIS12_S15_dNSK_IdLi2ELb1EEESV_EENS1Q_20TileIteratorTensorOpIS12_S15_dSV_EENS1G_18SharedLoadIteratorINS1N_18CompactedThreadMapEdLi8EEENS1F_6thread17LinearCombinationIdLi1EddLNS1Z_9ScaleType4KindE0ELNS_15FloatRoundStyleE2EdEENSB_ILi0ELi4EEELi1ELi1EEENS4_30GemmIdentityThreadblockSwizzleILi1EEELNS_8FillModeE2EEEEEvNT_6ParamsE,"",@"SHT_CUDA_INFO"
	.sectionflags	@""
	.align	4


	//----- nvinfo : EIATTR_CUDA_API_VERSION
	.align		4
        /*0000*/ 	.byte	0x04, 0x37
        /*0002*/ 	.short	(.L_22 - .L_21)
.L_21:
        /*0004*/ 	.word	0x00000082


	//----- nvinfo : EIATTR_KPARAM_INFO
	.align		4
.L_22:
        /*0008*/ 	.byte	0x04, 0x17
        /*000a*/ 	.short	(.L_24 - .L_23)
.L_23:
        /*000c*/ 	.word	0x00000000
        /*0010*/ 	.short	0x0000
        /*0012*/ 	.short	0x0000
        /*0014*/ 	.byte	0x00, 0xf0, 0xc1, 0x05


	//----- nvinfo : EIATTR_SPARSE_MMA_MASK
	.align		4
.L_24:
        /*0018*/ 	.byte	0x03, 0x50
        /*001a*/ 	.short	0x0000


	//----- nvinfo : EIATTR_MAXREG_COUNT
	.align		4
        /*001c*/ 	.byte	0x03, 0x1b
        /*001e*/ 	.short	0x00ff


	//----- nvinfo : EIATTR_NUM_BARRIERS
	.align		4
        /*0020*/ 	.byte	0x02, 0x4c
        /*0022*/ 	.byte	0x01
	.zero		1


	//----- nvinfo : EIATTR_MERCURY_ISA_VERSION
	.align		4
        /*0024*/ 	.byte	0x03, 0x5f
        /*0026*/ 	.short	0x0101


	//----- nvinfo : EIATTR_COOP_GROUP_MASK_REGIDS
	.align		4
        /*0028*/ 	.byte	0x04, 0x29
        /*002a*/ 	.short	(.L_26 - .L_25)


	//   ....[0]....
.L_25:
        /*002c*/ 	.word	0xffffffff


	//----- nvinfo : EIATTR_COOP_GROUP_INSTR_OFFSETS
	.align		4
.L_26:
        /*0030*/ 	.byte	0x04, 0x28
        /*0032*/ 	.short	(.L_28 - .L_27)


	//   ....[0]....
.L_27:
        /*0034*/ 	.word	0x000017c0


	//----- nvinfo : EIATTR_EXIT_INSTR_OFFSETS
	.align		4
.L_28:
        /*0038*/ 	.byte	0x04, 0x1c
        /*003a*/ 	.short	(.L_30 - .L_29)


	//   ....[0]....
.L_29:
        /*003c*/ 	.word	0x00000110


	//   ....[1]....
        /*0040*/ 	.word	0x00000160


	//   ....[2]....
        /*0044*/ 	.word	0x000001a0


	//   ....[3]....
        /*0048*/ 	.word	0x00019da0


	//   ....[4]....
        /*004c*/ 	.word	0x00019e10


	//   ....[5]....
        /*0050*/ 	.word	0x00019f70


	//----- nvinfo : EIATTR_CRS_STACK_SIZE
	.align		4
.L_30:
        /*0054*/ 	.byte	0x04, 0x1e
        /*0056*/ 	.short	(.L_32 - .L_31)
.L_31:
        /*0058*/ 	.word	0x00000000


	//----- nvinfo : EIATTR_CBANK_PARAM_SIZE
	.align		4
.L_32:
        /*005c*/ 	.byte	0x03, 0x19
        /*005e*/ 	.short	0x0170


	//----- nvinfo : EIATTR_PARAM_CBANK
	.align		4
        /*0060*/ 	.byte	0x04, 0x0a
        /*0062*/ 	.short	(.L_34 - .L_33)
	.align		4
.L_33:
        /*0064*/ 	.word	index@(.nv.constant0._ZN7cutlass6KernelINS_4gemm6kernel14RankKUniversalINS1_11threadblock13MmaMultistageINS1_9GemmShapeILi64ELi64ELi16EEENS_9transform11threadblock28PredicatedTileAccessIteratorINS_11MatrixShapeILi64ELi16EEEdNS_6layout11ColumnMajorELi1ENS8_31PitchLinearWarpStripedThreadMapINS_16PitchLinearShapeILi64ELi16EEELi128ENSG_ILi16ELi2EEELi1EEENS_5ArrayIdLi1ELb1EEELb0ENSD_9NoPermuteEEENS9_25RegularTileAccessIteratorISC_dNSD_43ColumnMajorTensorOpMultiplicandCongruous64bELi1ESJ_Li8EEELNS_4arch14CacheOperation4KindE0ENSA_INSB_ILi16ELi64EEEdNSD_8RowMajorELi0ESJ_SL_Lb0ESM_EENSO_ISU_dNSD_40RowMajorTensorOpMultiplicandCongruous64bELi0ESJ_Li8EEELST_0EdSV_NS4_9MmaPolicyINS1_4warp11MmaTensorOpINS6_ILi32ELi32ELi16EEEdSP_dSX_dSV_NS10_17MmaTensorOpPolicyINSR_3MmaINS6_ILi8ELi8ELi4EEELi32EdSV_dSE_dSV_NSR_13OpMultiplyAddEEENSB_ILi1ELi1EEEEELi1ELb0EbEENSB_ILi0ELi0EEES1B_Li1EEELi3ELNS1_23SharedMemoryClearOptionE0EbEENS_8epilogue11threadblock8EpilogueIS7_S1A_Li1ENS1G_27PredicatedTileIteratorBlas3INS1G_26OutputTileOptimalThreadMapINS1G_15OutputTileShapeILi64ELi8ELi2ELi1ELi1EEENS1K_ILi1ELi4ELi1ELi1ELi4EEELi128ELi1ELi64EEEdLNS_8BlasModeE1EEENS1F_4warp24FragmentIteratorTensorOpIS12_S15_dNSK_IdLi2ELb1EEESV_EENS1Q_20TileIteratorTensorOpIS12_S15_dSV_EENS1G_18SharedLoadIteratorINS1N_18CompactedThreadMapEdLi8EEENS1F_6thread17LinearCombinationIdLi1EddLNS1Z_9ScaleType4KindE0ELNS_15FloatRoundStyleE2EdEENSB_ILi0ELi4EEELi1ELi1EEENS4_30GemmIdentityThreadblockSwizzleILi1EEELNS_8FillModeE2EEEEEvNT_6ParamsE)
        /*0068*/ 	.short	0x0210
        /*006a*/ 	.short	0x0170


	//----- nvinfo : EIATTR_SW_WAR
	.align		4
.L_34:
        /*006c*/ 	.byte	0x04, 0x36
        /*006e*/ 	.short	(.L_36 - .L_35)
.L_35:
        /*0070*/ 	.word	0x00000008
.L_36:


//--------------------- .nv.callgraph             --------------------------
	.section	.nv.callgraph,"",@"SHT_CUDA_CALLGRAPH"
	.align	4
	.sectionentsize	8
	.align		4
        /*0000*/ 	.word	0x00000000
	.align		4
        /*0004*/ 	.word	0xffffffff
	.align		4
        /*0008*/ 	.word	0x00000000
	.align		4
        /*000c*/ 	.word	0xfffffffe
	.align		4
        /*0010*/ 	.word	0x00000000
	.align		4
        /*0014*/ 	.word	0xfffffffd
	.align		4
        /*0018*/ 	.word	0x00000000
	.align		4
        /*001c*/ 	.word	0xfffffffc


//--------------------- .nv.constant4             --------------------------
	.section	.nv.constant4,"a",@progbits
	.align	8
	.align		8
.nv.constant4:
        /*0000*/ 	.dword	_ZN39_INTERNAL_fd2be294_4_k_cu_e04d38f7_31224cuda3std3__45__cpo5beginE
	.align		8
        /*0008*/ 	.dword	_ZN39_INTERNAL_fd2be294_4_k_cu_e04d38f7_31224cuda3std3__45__cpo3endE
	.align		8
        /*0010*/ 	.dword	_ZN39_INTERNAL_fd2be294_4_k_cu_e04d38f7_31224cuda3std3__45__cpo6cbeginE
	.align		8
        /*0018*/ 	.dword	_ZN39_INTERNAL_fd2be294_4_k_cu_e04d38f7_31224cuda3std3__45__cpo4cendE
	.align		8
        /*0020*/ 	.dword	_ZN39_INTERNAL_fd2be294_4_k_cu_e04d38f7_31224cuda3std3__441_GLOBAL__N__fd2be294_4_k_cu_e04d38f7_31226ignoreE
	.align		8
        /*0028*/ 	.dword	_ZN39_INTERNAL_fd2be294_4_k_cu_e04d38f7_31224cuda3std3__419piecewise_constructE
	.align		8
        /*0030*/ 	.dword	_ZN39_INTERNAL_fd2be294_4_k_cu_e04d38f7_31224cuda3std3__48in_placeE
	.align		8
        /*0038*/ 	.dword	_ZN39_INTERNAL_fd2be294_4_k_cu_e04d38f7_31224cuda3std6ranges3__45__cpo4swapE
	.align		8
        /*0040*/ 	.dword	_ZN39_INTERNAL_fd2be294_4_k_cu_e04d38f7_31224cuda3std6ranges3__45__cpo9iter_moveE
	.align		8
        /*0048*/ 	.dword	_ZN39_INTERNAL_fd2be294_4_k_cu_e04d38f7_31224cute7productE
	.align		8
        /*0050*/ 	.dword	_ZN39_INTERNAL_fd2be294_4_k_cu_e04d38f7_31224cute1_E


//--------------------- .text._ZN7cutlass6KernelINS_4gemm6kernel14RankKUniversalINS1_11threadblock13MmaMultistageINS1_9GemmShapeILi64ELi64ELi16EEENS_9transform11threadblock28PredicatedTileAccessIteratorINS_11MatrixShapeILi64ELi16EEEdNS_6layout11ColumnMajorELi1ENS8_31PitchLinearWarpStripedThreadMapINS_16PitchLinearShapeILi64ELi16EEELi128ENSG_ILi16ELi2EEELi1EEENS_5ArrayIdLi1ELb1EEELb0ENSD_9NoPermuteEEENS9_25RegularTileAccessIteratorISC_dNSD_43ColumnMajorTensorOpMultiplicandCongruous64bELi1ESJ_Li8EEELNS_4arch14CacheOperation4KindE0ENSA_INSB_ILi16ELi64EEEdNSD_8RowMajorELi0ESJ_SL_Lb0ESM_EENSO_ISU_dNSD_40RowMajorTensorOpMultiplicandCongruous64bELi0ESJ_Li8EEELST_0EdSV_NS4_9MmaPolicyINS1_4warp11MmaTensorOpINS6_ILi32ELi32ELi16EEEdSP_dSX_dSV_NS10_17MmaTensorOpPolicyINSR_3MmaINS6_ILi8ELi8ELi4EEELi32EdSV_dSE_dSV_NSR_13OpMultiplyAddEEENSB_ILi1ELi1EEEEELi1ELb0EbEENSB_ILi0ELi0EEES1B_Li1EEELi3ELNS1_23SharedMemoryClearOptionE0EbEENS_8epilogue11threadblock8EpilogueIS7_S1A_Li1ENS1G_27PredicatedTileIteratorBlas3INS1G_26OutputTileOptimalThreadMapINS1G_15OutputTileShapeILi64ELi8ELi2ELi1ELi1EEENS1K_ILi1ELi4ELi1ELi1ELi4EEELi128ELi1ELi64EEEdLNS_8BlasModeE1EEENS1F_4warp24FragmentIteratorTensorOpIS12_S15_dNSK_IdLi2ELb1EEESV_EENS1Q_20TileIteratorTensorOpIS12_S15_dSV_EENS1G_18SharedLoadIteratorINS1N_18CompactedThreadMapEdLi8EEENS1F_6thread17LinearCombinationIdLi1EddLNS1Z_9ScaleType4KindE0ELNS_15FloatRoundStyleE2EdEENSB_ILi0ELi4EEELi1ELi1EEENS4_30GemmIdentityThreadblockSwizzleILi1EEELNS_8FillModeE2EEEEEvNT_6ParamsE --------------------------
	.section	.text._ZN7cutlass6KernelINS_4gemm6kernel14RankKUniversalINS1_11threadblock13MmaMultistageINS1_9GemmShapeILi64ELi64ELi16EEENS_9transform11threadblock28PredicatedTileAccessIteratorINS_11MatrixShapeILi64ELi16EEEdNS_6layout11ColumnMajorELi1ENS8_31PitchLinearWarpStripedThreadMapINS_16PitchLinearShapeILi64ELi16EEELi128ENSG_ILi16ELi2EEELi1EEENS_5ArrayIdLi1ELb1EEELb0ENSD_9NoPermuteEEENS9_25RegularTileAccessIteratorISC_dNSD_43ColumnMajorTensorOpMultiplicandCongruous64bELi1ESJ_Li8EEELNS_4arch14CacheOperation4KindE0ENSA_INSB_ILi16ELi64EEEdNSD_8RowMajorELi0ESJ_SL_Lb0ESM_EENSO_ISU_dNSD_40RowMajorTensorOpMultiplicandCongruous64bELi0ESJ_Li8EEELST_0EdSV_NS4_9MmaPolicyINS1_4warp11MmaTensorOpINS6_ILi32ELi32ELi16EEEdSP_dSX_dSV_NS10_17MmaTensorOpPolicyINSR_3MmaINS6_ILi8ELi8ELi4EEELi32EdSV_dSE_dSV_NSR_13OpMultiplyAddEEENSB_ILi1ELi1EEEEELi1ELb0EbEENSB_ILi0ELi0EEES1B_Li1EEELi3ELNS1_23SharedMemoryClearOptionE0EbEENS_8epilogue11threadblock8EpilogueIS7_S1A_Li1ENS1G_27PredicatedTileIteratorBlas3INS1G_26OutputTileOptimalThreadMapINS1G_15OutputTileShapeILi64ELi8ELi2ELi1ELi1EEENS1K_ILi1ELi4ELi1ELi1ELi4EEELi128ELi1ELi64EEEdLNS_8BlasModeE1EEENS1F_4warp24FragmentIteratorTensorOpIS12_S15_dNSK_IdLi2ELb1EEESV_EENS1Q_20TileIteratorTensorOpIS12_S15_dSV_EENS1G_18SharedLoadIteratorINS1N_18CompactedThreadMapEdLi8EEENS1F_6thread17LinearCombinationIdLi1EddLNS1Z_9ScaleType4KindE0ELNS_15FloatRoundStyleE2EdEENSB_ILi0ELi4EEELi1ELi1EEENS4_30GemmIdentityThreadblockSwizzleILi1EEELNS_8FillModeE2EEEEEvNT_6ParamsE,"ax",@progbits
	.align	128
.text._ZN7cutlass6KernelINS_4gemm6kernel14RankKUniversalINS1_11threadblock13MmaMultistageINS1_9GemmShapeILi64ELi64ELi16EEENS_9transform11threadblock28PredicatedTileAccessIteratorINS_11MatrixShapeILi64ELi16EEEdNS_6layout11ColumnMajorELi1ENS8_31PitchLinearWarpStripedThreadMapINS_16PitchLinearShapeILi64ELi16EEELi128ENSG_ILi16ELi2EEELi1EEENS_5ArrayIdLi1ELb1EEELb0ENSD_9NoPermuteEEENS9_25RegularTileAccessIteratorISC_dNSD_43ColumnMajorTensorOpMultiplicandCongruous64bELi1ESJ_Li8EEELNS_4arch14CacheOperation4KindE0ENSA_INSB_ILi16ELi64EEEdNSD_8RowMajorELi0ESJ_SL_Lb0ESM_EENSO_ISU_dNSD_40RowMajorTensorOpMultiplicandCongruous64bELi0ESJ_Li8EEELST_0EdSV_NS4_9MmaPolicyINS1_4warp11MmaTensorOpINS6_ILi32ELi32ELi16EEEdSP_dSX_dSV_NS10_17MmaTensorOpPolicyINSR_3MmaINS6_ILi8ELi8ELi4EEELi32EdSV_dSE_dSV_NSR_13OpMultiplyAddEEENSB_ILi1ELi1EEEEELi1ELb0EbEENSB_ILi0ELi0EEES1B_Li1EEELi3ELNS1_23SharedMemoryClearOptionE0EbEENS_8epilogue11threadblock8EpilogueIS7_S1A_Li1ENS1G_27PredicatedTileIteratorBlas3INS1G_26OutputTileOptimalThreadMapINS1G_15OutputTileShapeILi64ELi8ELi2ELi1ELi1EEENS1K_ILi1ELi4ELi1ELi1ELi4EEELi128ELi1ELi64EEEdLNS_8BlasModeE1EEENS1F_4warp24FragmentIteratorTensorOpIS12_S15_dNSK_IdLi2ELb1EEESV_EENS1Q_20TileIteratorTensorOpIS12_S15_dSV_EENS1G_18SharedLoadIteratorINS1N_18CompactedThreadMapEdLi8EEENS1F_6thread17LinearCombinationIdLi1EddLNS1Z_9ScaleType4KindE0ELNS_15FloatRoundStyleE2EdEENSB_ILi0ELi4EEELi1ELi1EEENS4_30GemmIdentityThreadblockSwizzleILi1EEELNS_8FillModeE2EEEEEvNT_6ParamsE:
        .type           _ZN7cutlass6KernelINS_4gemm6kernel14RankKUniversalINS1_11threadblock13MmaMultistageINS1_9GemmShapeILi64ELi64ELi16EEENS_9transform11threadblock28PredicatedTileAccessIteratorINS_11MatrixShapeILi64ELi16EEEdNS_6layout11ColumnMajorELi1ENS8_31PitchLinearWarpStripedThreadMapINS_16PitchLinearShapeILi64ELi16EEELi128ENSG_ILi16ELi2EEELi1EEENS_5ArrayIdLi1ELb1EEELb0ENSD_9NoPermuteEEENS9_25RegularTileAccessIteratorISC_dNSD_43ColumnMajorTensorOpMultiplicandCongruous64bELi1ESJ_Li8EEELNS_4arch14CacheOperation4KindE0ENSA_INSB_ILi16ELi64EEEdNSD_8RowMajorELi0ESJ_SL_Lb0ESM_EENSO_ISU_dNSD_40RowMajorTensorOpMultiplicandCongruous64bELi0ESJ_Li8EEELST_0EdSV_NS4_9MmaPolicyINS1_4warp11MmaTensorOpINS6_ILi32ELi32ELi16EEEdSP_dSX_dSV_NS10_17MmaTensorOpPolicyINSR_3MmaINS6_ILi8ELi8ELi4EEELi32EdSV_dSE_dSV_NSR_13OpMultiplyAddEEENSB_ILi1ELi1EEEEELi1ELb0EbEENSB_ILi0ELi0EEES1B_Li1EEELi3ELNS1_23SharedMemoryClearOptionE0EbEENS_8epilogue11threadblock8EpilogueIS7_S1A_Li1ENS1G_27PredicatedTileIteratorBlas3INS1G_26OutputTileOptimalThreadMapINS1G_15OutputTileShapeILi64ELi8ELi2ELi1ELi1EEENS1K_ILi1ELi4ELi1ELi1ELi4EEELi128ELi1ELi64EEEdLNS_8BlasModeE1EEENS1F_4warp24FragmentIteratorTensorOpIS12_S15_dNSK_IdLi2ELb1EEESV_EENS1Q_20TileIteratorTensorOpIS12_S15_dSV_EENS1G_18SharedLoadIteratorINS1N_18CompactedThreadMapEdLi8EEENS1F_6thread17LinearCombinationIdLi1EddLNS1Z_9ScaleType4KindE0ELNS_15FloatRoundStyleE2EdEENSB_ILi0ELi4EEELi1ELi1EEENS4_30GemmIdentityThreadblockSwizzleILi1EEELNS_8FillModeE2EEEEEvNT_6ParamsE,@function
        .size           _ZN7cutlass6KernelINS_4gemm6kernel14RankKUniversalINS1_11threadblock13MmaMultistageINS1_9GemmShapeILi64ELi64ELi16EEENS_9transform11threadblock28PredicatedTileAccessIteratorINS_11MatrixShapeILi64ELi16EEEdNS_6layout11ColumnMajorELi1ENS8_31PitchLinearWarpStripedThreadMapINS_16PitchLinearShapeILi64ELi16EEELi128ENSG_ILi16ELi2EEELi1EEENS_5ArrayIdLi1ELb1EEELb0ENSD_9NoPermuteEEENS9_25RegularTileAccessIteratorISC_dNSD_43ColumnMajorTensorOpMultiplicandCongruous64bELi1ESJ_Li8EEELNS_4arch14CacheOperation4KindE0ENSA_INSB_ILi16ELi64EEEdNSD_8RowMajorELi0ESJ_SL_Lb0ESM_EENSO_ISU_dNSD_40RowMajorTensorOpMultiplicandCongruous64bELi0ESJ_Li8EEELST_0EdSV_NS4_9MmaPolicyINS1_4warp11MmaTensorOpINS6_ILi32ELi32ELi16EEEdSP_dSX_dSV_NS10_17MmaTensorOpPolicyINSR_3MmaINS6_ILi8ELi8ELi4EEELi32EdSV_dSE_dSV_NSR_13OpMultiplyAddEEENSB_ILi1ELi1EEEEELi1ELb0EbEENSB_ILi0ELi0EEES1B_Li1EEELi3ELNS1_23SharedMemoryClearOptionE0EbEENS_8epilogue11threadblock8EpilogueIS7_S1A_Li1ENS1G_27PredicatedTileIteratorBlas3INS1G_26OutputTileOptimalThreadMapINS1G_15OutputTileShapeILi64ELi8ELi2ELi1ELi1EEENS1K_ILi1ELi4ELi1ELi1ELi4EEELi128ELi1ELi64EEEdLNS_8BlasModeE1EEENS1F_4warp24FragmentIteratorTensorOpIS12_S15_dNSK_IdLi2ELb1EEESV_EENS1Q_20TileIteratorTensorOpIS12_S15_dSV_EENS1G_18SharedLoadIteratorINS1N_18CompactedThreadMapEdLi8EEENS1F_6thread17LinearCombinationIdLi1EddLNS1Z_9ScaleType4KindE0ELNS_15FloatRoundStyleE2EdEENSB_ILi0ELi4EEELi1ELi1EEENS4_30GemmIdentityThreadblockSwizzleILi1EEELNS_8FillModeE2EEEEEvNT_6ParamsE,(.L_x_341 - _ZN7cutlass6KernelINS_4gemm6kernel14RankKUniversalINS1_11threadblock13MmaMultistageINS1_9GemmShapeILi64ELi64ELi16EEENS_9transform11threadblock28PredicatedTileAccessIteratorINS_11MatrixShapeILi64ELi16EEEdNS_6layout11ColumnMajorELi1ENS8_31PitchLinearWarpStripedThreadMapINS_16PitchLinearShapeILi64ELi16EEELi128ENSG_ILi16ELi2EEELi1EEENS_5ArrayIdLi1ELb1EEELb0ENSD_9NoPermuteEEENS9_25RegularTileAccessIteratorISC_dNSD_43ColumnMajorTensorOpMultiplicandCongruous64bELi1ESJ_Li8EEELNS_4arch14CacheOperation4KindE0ENSA_INSB_ILi16ELi64EEEdNSD_8RowMajorELi0ESJ_SL_Lb0ESM_EENSO_ISU_dNSD_40RowMajorTensorOpMultiplicandCongruous64bELi0ESJ_Li8EEELST_0EdSV_NS4_9MmaPolicyINS1_4warp11MmaTensorOpINS6_ILi32ELi32ELi16EEEdSP_dSX_dSV_NS10_17MmaTensorOpPolicyINSR_3MmaINS6_ILi8ELi8ELi4EEELi32EdSV_dSE_dSV_NSR_13OpMultiplyAddEEENSB_ILi1ELi1EEEEELi1ELb0EbEENSB_ILi0ELi0EEES1B_Li1EEELi3ELNS1_23SharedMemoryClearOptionE0EbEENS_8epilogue11threadblock8EpilogueIS7_S1A_Li1ENS1G_27PredicatedTileIteratorBlas3INS1G_26OutputTileOptimalThreadMapINS1G_15OutputTileShapeILi64ELi8ELi2ELi1ELi1EEENS1K_ILi1ELi4ELi1ELi1ELi4EEELi128ELi1ELi64EEEdLNS_8BlasModeE1EEENS1F_4warp24FragmentIteratorTensorOpIS12_S15_dNSK_IdLi2ELb1EEESV_EENS1Q_20TileIteratorTensorOpIS12_S15_dSV_EENS1G_18SharedLoadIteratorINS1N_18CompactedThreadMapEdLi8EEENS1F_6thread17LinearCombinationIdLi1EddLNS1Z_9ScaleType4KindE0ELNS_15FloatRoundStyleE2EdEENSB_ILi0ELi4EEELi1ELi1EEENS4_30GemmIdentityThreadblockSwizzleILi1EEELNS_8FillModeE2EEEEEvNT_6ParamsE)
        .other          _ZN7cutlass6KernelINS_4gemm6kernel14RankKUniversalINS1_11threadblock13MmaMultistageINS1_9GemmShapeILi64ELi64ELi16EEENS_9transform11threadblock28PredicatedTileAccessIteratorINS_11MatrixShapeILi64ELi16EEEdNS_6layout11ColumnMajorELi1ENS8_31PitchLinearWarpStripedThreadMapINS_16PitchLinearShapeILi64ELi16EEELi128ENSG_ILi16ELi2EEELi1EEENS_5ArrayIdLi1ELb1EEELb0ENSD_9NoPermuteEEENS9_25RegularTileAccessIteratorISC_dNSD_43ColumnMajorTensorOpMultiplicandCongruous64bELi1ESJ_Li8EEELNS_4arch14CacheOperation4KindE0ENSA_INSB_ILi16ELi64EEEdNSD_8RowMajorELi0ESJ_SL_Lb0ESM_EENSO_ISU_dNSD_40RowMajorTensorOpMultiplicandCongruous64bELi0ESJ_Li8EEELST_0EdSV_NS4_9MmaPolicyINS1_4warp11MmaTensorOpINS6_ILi32ELi32ELi16EEEdSP_dSX_dSV_NS10_17MmaTensorOpPolicyINSR_3MmaINS6_ILi8ELi8ELi4EEELi32EdSV_dSE_dSV_NSR_13OpMultiplyAddEEENSB_ILi1ELi1EEEEELi1ELb0EbEENSB_ILi0ELi0EEES1B_Li1EEELi3ELNS1_23SharedMemoryClearOptionE0EbEENS_8epilogue11threadblock8EpilogueIS7_S1A_Li1ENS1G_27PredicatedTileIteratorBlas3INS1G_26OutputTileOptimalThreadMapINS1G_15OutputTileShapeILi64ELi8ELi2ELi1ELi1EEENS1K_ILi1ELi4ELi1ELi1ELi4EEELi128ELi1ELi64EEEdLNS_8BlasModeE1EEENS1F_4warp24FragmentIteratorTensorOpIS12_S15_dNSK_IdLi2ELb1EEESV_EENS1Q_20TileIteratorTensorOpIS12_S15_dSV_EENS1G_18SharedLoadIteratorINS1N_18CompactedThreadMapEdLi8EEENS1F_6thread17LinearCombinationIdLi1EddLNS1Z_9ScaleType4KindE0ELNS_15FloatRoundStyleE2EdEENSB_ILi0ELi4EEELi1ELi1EEENS4_30GemmIdentityThreadblockSwizzleILi1EEELNS_8FillModeE2EEEEEvNT_6ParamsE,@"STO_CUDA_ENTRY STV_DEFAULT"
_ZN7cutlass6KernelINS_4gemm6kernel14RankKUniversalINS1_11threadblock13MmaMultistageINS1_9GemmShapeILi64ELi64ELi16EEENS_9transform11threadblock28PredicatedTileAccessIteratorINS_11MatrixShapeILi64ELi16EEEdNS_6layout11ColumnMajorELi1ENS8_31PitchLinearWarpStripedThreadMapINS_16PitchLinearShapeILi64ELi16EEELi128ENSG_ILi16ELi2EEELi1EEENS_5ArrayIdLi1ELb1EEELb0ENSD_9NoPermuteEEENS9_25RegularTileAccessIteratorISC_dNSD_43ColumnMajorTensorOpMultiplicandCongruous64bELi1ESJ_Li8EEELNS_4arch14CacheOperation4KindE0ENSA_INSB_ILi16ELi64EEEdNSD_8RowMajorELi0ESJ_SL_Lb0ESM_EENSO_ISU_dNSD_40RowMajorTensorOpMultiplicandCongruous64bELi0ESJ_Li8EEELST_0EdSV_NS4_9MmaPolicyINS1_4warp11MmaTensorOpINS6_ILi32ELi32ELi16EEEdSP_dSX_dSV_NS10_17MmaTensorOpPolicyINSR_3MmaINS6_ILi8ELi8ELi4EEELi32EdSV_dSE_dSV_NSR_13OpMultiplyAddEEENSB_ILi1ELi1EEEEELi1ELb0EbEENSB_ILi0ELi0EEES1B_Li1EEELi3ELNS1_23SharedMemoryClearOptionE0EbEENS_8epilogue11threadblock8EpilogueIS7_S1A_Li1ENS1G_27PredicatedTileIteratorBlas3INS1G_26OutputTileOptimalThreadMapINS1G_15OutputTileShapeILi64ELi8ELi2ELi1ELi1EEENS1K_ILi1ELi4ELi1ELi1ELi4EEELi128ELi1ELi64EEEdLNS_8BlasModeE1EEENS1F_4warp24FragmentIteratorTensorOpIS12_S15_dNSK_IdLi2ELb1EEESV_EENS1Q_20TileIteratorTensorOpIS12_S15_dSV_EENS1G_18SharedLoadIteratorINS1N_18CompactedThreadMapEdLi8EEENS1F_6thread17LinearCombinationIdLi1EddLNS1Z_9ScaleType4KindE0ELNS_15FloatRoundStyleE2EdEENSB_ILi0ELi4EEELi1ELi1EEENS4_30GemmIdentityThreadblockSwizzleILi1EEELNS_8FillModeE2EEEEEvNT_6ParamsE:
[----:B------:R-:W-:Y:S08]  /*0000*/  LDC R1, c[0x0][0x28] ;  /* 0x00000a00ff017b82 */ /* 0x000ff00000000800 */
[----:B------:R-:W1:Y:S01]  /*0010*/  LDC.64 R2, c[0x0][0x2f8] ;  /* 0x0000be00ff027b82 */ /* 0x000e620000000a00 */
[----:B------:R-:W-:Y:S01]  /*0020*/  ULDC.64 UR4, c[0x0][0x2f0] ;  /* 0x0000bc0000047ab9 */ /* 0x000fe20000000a00 */
[----:B------:R-:W2:Y:S01]  /*0030*/  S2R R110, SR_CTAID.Z ;  /* 0x00000000006e7919 */ /* 0x000ea20000002700 */
[----:B------:R-:W-:Y:S01]  /*0040*/  DSETP.NEU.AND P1, PT, RZ, UR4, PT ;  /* 0x00000004ff007e2a */ /* 0x000fe2000bf2d000 */
[----:B------:R-:W-:Y:S01]  /*0050*/  IMAD.MOV.U32 R0, RZ, RZ, -0x1 ;  /* 0xffffffffff007424 */ /* 0x000fe200078e00ff */
[----:B------:R-:W-:Y:S01]  /*0060*/  ULDC.U8 UR4, c[0x0][0x378] ;  /* 0x0000de0000047ab9 */ /* 0x000fe20000000000 */
[----:B------:R-:W-:-:S02]  /*0070*/  ULDC UR5, c[0x0][0x228] ;  /* 0x00008a0000057ab9 */ /* 0x000fc40000000800 */
[----:B------:R-:W3:Y:S01]  /*0080*/  S2UR UR6, SR_CTAID.Y ;  /* 0x00000000000679c3 */ /* 0x000ee20000002600 */
[----:B------:R-:W-:Y:S02]  /*0090*/  ISETP.NE.AND P1, PT, RZ, UR4, !P1 ;  /* 0x00000004ff007c0c */ /* 0x000fe4000cf25270 */
[----:B------:R-:W-:-:S05]  /*00a0*/  SHF.L.U32 R0, R0, UR5, RZ ;  /* 0x0000000500007c19 */ /* 0x000fca00080006ff */
[----:B------:R-:W4:Y:S01]  /*00b0*/  S2UR UR7, SR_CTAID.X ;  /* 0x00000000000779c3 */ /* 0x000f220000002500 */
[----:B-1----:R-:W-:Y:S01]  /*00c0*/  DSETP.EQ.AND P0, PT, R2, 1, PT ;  /* 0x3ff000000200742a */ /* 0x002fe20003f02000 */
[----:B---3--:R-:W-:Y:S01]  /*00d0*/  USHF.L.U32 UR6, UR6, UR5, URZ ;  /* 0x0000000506067299 */ /* 0x008fe2000800063f */
[----:B----4-:R-:W-:Y:S01]  /*00e0*/  LOP3.LUT R112, R0, UR7, RZ, 0xc, !PT ;  /* 0x0000000700707c12 */ /* 0x010fe2000f8e0cff */
[----:B------:R-:W-:-:S04]  /*00f0*/  USHF.R.S32.HI UR5, URZ, UR5, UR7 ;  /* 0x000000053f057299 */ /* 0x000fc80008011407 */
[----:B------:R-:W-:-:S07]  /*0100*/  VIADD R112, R112, UR6 ;  /* 0x0000000670707c36 */ /* 0x000fce0008000000 */
[----:B--2---:R-:W-:Y:S05]  /*0110*/  @P1 EXIT P0 ;  /* 0x000000000000194d */ /* 0x004fea0000000000 */
[----:B------:R-:W1:Y:S01]  /*0120*/  LDC R0, c[0x0][0x21c] ;  /* 0x00008700ff007b82 */ /* 0x000e620000000800 */
[----:B------:R-:W-:Y:S02]  /*0130*/  ULDC UR4, c[0x0][0x220] ;  /* 0x0000880000047ab9 */ /* 0x000fe40000000800 */
[----:B------:R-:W-:-:S04]  /*0140*/  ISETP.GE.AND P0, PT, R112, UR4, PT ;  /* 0x0000000470007c0c */ /* 0x000fc8000bf06270 */
[----:B-1----:R-:W-:-:S13]  /*0150*/  ISETP.LE.OR P0, PT, R0, UR5, P0 ;  /* 0x0000000500007c0c */ /* 0x002fda0008703670 */
[----:B------:R-:W-:Y:S05]  /*0160*/  @P0 EXIT ;  /* 0x000000000000094d */ /* 0x000fea0003800000 */
[----:B------:R-:W-:Y:S01]  /*0170*/  USHF.L.U32 UR6, UR5, 0x6, URZ ;  /* 0x0000000605067899 */ /* 0x000fe2000800063f */
[----:B------:R-:W-:-:S05]  /*0180*/  LEA R0, R112, 0x40, 0x6 ;  /* 0x0000004070007811 */ /* 0x000fca00078e30ff */
[----:B------:R-:W-:-:S13]  /*0190*/  ISETP.LE.AND P0, PT, R0, UR6, PT ;  /* 0x0000000600007c0c */ /* 0x000fda000bf03270 */
[----:B------:R-:W-:Y:S05]  /*01a0*/  @P0 EXIT ;  /* 0x000000000000094d */ /* 0x000fea0003800000 */
[----:B------:R-:W1:Y:S01]  /*01b0*/  LDC R4, c[0x0][0x320] ;  /* 0x0000c800ff047b82 */ /* 0x000e620000000800 */
[----:B------:R-:W-:Y:S01]  /*01c0*/  ULDC.64 UR8, c[0x0][0x330] ;  /* 0x0000cc0000087ab9 */ /* 0x000fe20000000a00 */
[----:B------:R-:W-:Y:S01]  /*01d0*/  ULDC.64 UR4, c[0x0][0x338] ;  /* 0x0000ce0000047ab9 */ /* 0x000fe20000000a00 */
[----:B------:R-:W-:Y:S01]  /*01e0*/  IMAD.U32 R2, RZ, RZ, UR8 ;  /* 0x00000008ff027e24 */ /* 0x000fe2000f8e00ff */
[----:B------:R-:W-:Y:S01]  /*01f0*/  MOV R70, UR4 ;  /* 0x0000000400467c02 */ /* 0x000fe20008000f00 */
[----:B------:R-:W-:Y:S01]  /*0200*/  IMAD.U32 R3, RZ, RZ, UR9 ;  /* 0x00000009ff037e24 */ /* 0x000fe2000f8e00ff */
[----:B------:R-:W-:Y:S01]  /*0210*/  MOV R71, UR5 ;  /* 0x0000000500477c02 */ /* 0x000fe20008000f00 */
[----:B------:R-:W-:Y:S01]  /*0220*/  ULDC.64 UR14, c[0x0][0x208] ;  /* 0x00008200000e7ab9 */ /* 0x000fe20000000a00 */
[----:B-1----:R-:W-:-:S13]  /*0230*/  ISETP.GE.U32.AND P0, PT, R4, 0x2, PT ;  /* 0x000000020400780c */ /* 0x002fda0003f06070 */
[----:B------:R-:W-:Y:S05]  /*0240*/  @!P0 BRA `(.L_x_0) ;  /* 0x0000000000808947 */ /* 0x000fea0003800000 */
[----:B------:R-:W-:Y:S01]  /*0250*/  ISETP.NE.AND P0, PT, R4, 0x2, PT ;  /* 0x000000020400780c */ /* 0x000fe20003f05270 */
[----:B------:R-:W-:Y:S01]  /*0260*/  ULDC UR4, c[0x0][0x218] ;  /* 0x0000860000047ab9 */ /* 0x000fe20000000800 */
[----:B------:R-:W-:Y:S01]  /*0270*/  IMAD.MOV.U32 R79, RZ, RZ, RZ ;  /* 0x000000ffff4f7224 */ /* 0x000fe200078e00ff */
[----:B------:R-:W-:-:S10]  /*0280*/  MOV R0, UR4 ;  /* 0x0000000400007c02 */ /* 0x000fd40008000f00 */
[----:B------:R-:W-:Y:S05]  /*0290*/  @!P0 BRA `(.L_x_1) ;  /* 0x0000000000248947 */ /* 0x000fea0003800000 */
[----:B------:R-:W-:-:S13]  /*02a0*/  ISETP.NE.AND P0, PT, R4, 0x3, PT ;  /* 0x000000030400780c */ /* 0x000fda0003f05270 */
[----:B------:R-:W-:Y:S05]  /*02b0*/  @P0 BRA `(.L_x_2) ;  /* 0x0000000000800947 */ /* 0x000fea0003800000 */
[----:B------:R-:W1:Y:S08]  /*02c0*/  LDC.64 R2, c[0x0][0x330] ;  /* 0x0000cc00ff027b82 */ /* 0x000e700000000a00 */
[----:B------:R-:W2:Y:S01]  /*02d0*/  LDC.64 R70, c[0x0][0x338] ;  /* 0x0000ce00ff467b82 */ /* 0x000ea20000000a00 */
[----:B-1----:R-:W-:-:S06]  /*02e0*/  IMAD.WIDE R2, R110, 0x8, R2 ;  /* 0x000000086e027825 */ /* 0x002fcc00078e0202 */
[----:B------:R-:W4:Y:S01]  /*02f0*/  LDG.E.64 R2, desc[UR14][R2.64] ;  /* 0x0000000e02027981 */ /* 0x000f22000c1e1b00 */
[----:B--2---:R-:W-:-:S06]  /*0300*/  IMAD.WIDE R70, R110, 0x8, R70 ;  /* 0x000000086e467825 */ /* 0x004fcc00078e0246 */
[----:B------:R-:W4:Y:S01]  /*0310*/  LDG.E.64 R70, desc[UR14][R70.64] ;  /* 0x0000000e46467981 */ /* 0x000f22000c1e1b00 */
[----:B------:R-:W-:Y:S05]  /*0320*/  BRA `(.L_x_2) ;  /* 0x0000000000647947 */ /* 0x000fea0003800000 */
.L_x_1:
[----:B------:R-:W1:Y:S01]  /*0330*/  LDC.64 R6, c[0x0][0x350] ;  /* 0x0000d400ff067b82 */ /* 0x000e620000000a00 */
[----:B------:R-:W-:-:S07]  /*0340*/  SHF.R.S32.HI R11, RZ, 0x1f, R110 ;  /* 0x0000001fff0b7819 */ /* 0x000fce000001146e */
[----:B------:R-:W2:Y:S08]  /*0350*/  LDC.64 R4, c[0x0][0x358] ;  /* 0x0000d600ff047b82 */ /* 0x000eb00000000a00 */
[----:B------:R-:W3:Y:S08]  /*0360*/  LDC.64 R2, c[0x0][0x330] ;  /* 0x0000cc00ff027b82 */ /* 0x000ef00000000a00 */
[----:B------:R-:W4:Y:S01]  /*0370*/  LDC.64 R70, c[0x0][0x338] ;  /* 0x0000ce00ff467b82 */ /* 0x000f220000000a00 */
[----:B-1----:R-:W-:-:S02]  /*0380*/  IMAD R9, R11, R6, RZ ;  /* 0x000000060b097224 */ /* 0x002fc400078e02ff */
[----:B------:R-:W-:-:S04]  /*0390*/  IMAD.WIDE.U32 R12, R110, R6, RZ ;  /* 0x000000066e0c7225 */ /* 0x000fc800078e00ff */
[C---:B------:R-:W-:Y:S02]  /*03a0*/  IMAD R7, R110.reuse, R7, R9 ;  /* 0x000000076e077224 */ /* 0x040fe400078e0209 */
[-C--:B--2---:R-:W-:Y:S02]  /*03b0*/  IMAD R8, R11, R4.reuse, RZ ;  /* 0x000000040b087224 */ /* 0x084fe400078e02ff */
[----:B------:R-:W-:Y:S01]  /*03c0*/  IMAD.WIDE.U32 R10, R110, R4, RZ ;  /* 0x000000046e0a7225 */ /* 0x000fe200078e00ff */
[----:B------:R-:W-:-:S03]  /*03d0*/  IADD3 R7, R13, R7, RZ ;  /* 0x000000070d077210 */ /* 0x000fc60007ffe0ff */
[----:B------:R-:W-:Y:S01]  /*03e0*/  IMAD R5, R110, R5, R8 ;  /* 0x000000056e057224 */ /* 0x000fe200078e0208 */
[----:B---3--:R-:W-:-:S04]  /*03f0*/  LEA R2, P1, R12, R2, 0x3 ;  /* 0x000000020c027211 */ /* 0x008fc800078218ff */
[----:B------:R-:W-:Y:S02]  /*0400*/  IADD3 R5, R11, R5, RZ ;  /* 0x000000050b057210 */ /* 0x000fe40007ffe0ff */
[----:B------:R-:W-:Y:S02]  /*0410*/  LEA.HI.X R3, R12, R3, R7, 0x3, P1 ;  /* 0x000000030c037211 */ /* 0x000fe400008f1c07 */
[----:B----4-:R-:W-:-:S04]  /*0420*/  LEA R70, P0, R10, R70, 0x3 ;  /* 0x000000460a467211 */ /* 0x010fc800078018ff */
[----:B------:R-:W-:Y:S01]  /*0430*/  LEA.HI.X R71, R10, R71, R5, 0x3, P0 ;  /* 0x000000470a477211 */ /* 0x000fe200000f1c05 */
[----:B------:R-:W-:Y:S08]  /*0440*/  BRA `(.L_x_2) ;  /* 0x00000000001c7947 */ /* 0x000ff00003800000 */
.L_x_0:
[----:B------:R-:W1:Y:S01]  /*0450*/  LDC R0, c[0x0][0x224] ;  /* 0x00008900ff007b82 */ /* 0x000e620000000800 */
[----:B------:R-:W-:-:S07]  /*0460*/  IADD3 R4, R110, 0x1, RZ ;  /* 0x000000016e047810 */ /* 0x000fce0007ffe0ff */
[----:B------:R-:W2:Y:S01]  /*0470*/  LDC R79, c[0x0][0x328] ;  /* 0x0000ca00ff4f7b82 */ /* 0x000ea20000000800 */
[C---:B-1----:R-:W-:Y:S01]  /*0480*/  ISETP.GE.AND P0, PT, R4.reuse, R0, PT ;  /* 0x000000000400720c */ /* 0x042fe20003f06270 */
[-C--:B--2---:R-:W-:Y:S02]  /*0490*/  IMAD R0, R4, R79.reuse, RZ ;  /* 0x0000004f04007224 */ /* 0x084fe400078e02ff */
[----:B------:R-:W-:-:S10]  /*04a0*/  IMAD R79, R110, R79, RZ ;  /* 0x0000004f6e4f7224 */ /* 0x000fd400078e02ff */
[----:B------:R-:W1:Y:S02]  /*04b0*/  @P0 LDC R0, c[0x0][0x218] ;  /* 0x00008600ff000b82 */ /* 0x000e640000000800 */
.L_x_2:
[----:B------:R-:W2:Y:S01]  /*04c0*/  S2R R109, SR_TID.X ;  /* 0x00000000006d7919 */ /* 0x000ea20000002100 */
[C-C-:B-1----:R-:W-:Y:S01]  /*04d0*/  IMAD.IADD R5, R0.reuse, 0x1, -R79.reuse ;  /* 0x0000000100057824 */ /* 0x142fe200078e0a4f */
[----:B------:R-:W-:Y:S01]  /*04e0*/  IADD3 R88, R0, 0xf, -R79 ;  /* 0x0000000f00587810 */ /* 0x000fe20007ffe84f */
[----:B------:R-:W-:Y:S01]  /*04f0*/  ULDC.64 UR4, c[0x0][0x210] ;  /* 0x0000840000047ab9 */ /* 0x000fe20000000a00 */
[----:B------:R-:W-:Y:S01]  /*0500*/  ULDC.64 UR10, c[0x0][0x250] ;  /* 0x00009400000a7ab9 */ /* 0x000fe20000000a00 */
[----:B------:R-:W-:Y:S01]  /*0510*/  ULDC.64 UR12, c[0x0][0x230] ;  /* 0x00008c00000c7ab9 */ /* 0x000fe20000000a00 */
[----:B------:R-:W-:Y:S01]  /*0520*/  SHF.R.S32.HI R80, RZ, 0x1f, R5 ;  /* 0x0000001fff507819 */ /* 0x000fe20000011405 */
[----:B------:R-:W-:Y:S01]  /*0530*/  VIADD R6, R88, 0xf ;  /* 0x0000000f58067836 */ /* 0x000fe20000000000 */
[----:B------:R-:W1:Y:S01]  /*0540*/  LDC.64 R86, c[0x0][0x238] ;  /* 0x00008e00ff567b82 */ /* 0x000e620000000a00 */
[----:B------:R-:W-:Y:S01]  /*0550*/  ULDC.64 UR8, c[0x0][0x240] ;  /* 0x0000900000087ab9 */ /* 0x000fe20000000a00 */
[----:B------:R-:W-:-:S02]  /*0560*/  LEA.HI R80, R80, R5, RZ, 0x4 ;  /* 0x0000000550507211 */ /* 0x000fc400078f20ff */
[----:B------:R-:W-:Y:S02]  /*0570*/  CS2R R54, SRZ ;  /* 0x0000000000367805 */ /* 0x000fe4000001ff00 */
[----:B------:R-:W-:Y:S02]  /*0580*/  ISETP.GE.U32.AND P5, PT, R6, 0x1f, PT ;  /* 0x0000001f0600780c */ /* 0x000fe40003fa6070 */
[----:B------:R-:W-:Y:S02]  /*0590*/  CS2R R52, SRZ ;  /* 0x0000000000347805 */ /* 0x000fe4000001ff00 */
[----:B------:R-:W-:Y:S02]  /*05a0*/  LOP3.LUT R80, R80, 0xfffffff0, RZ, 0xc0, !PT ;  /* 0xfffffff050507812 */ /* 0x000fe400078ec0ff */
[----:B------:R-:W-:Y:S01]  /*05b0*/  CS2R R50, SRZ ;  /* 0x0000000000327805 */ /* 0x000fe2000001ff00 */
[----:B------:R-:W3:Y:S01]  /*05c0*/  LDC.64 R84, c[0x0][0x258] ;  /* 0x00009600ff547b82 */ /* 0x000ee20000000a00 */
[----:B------:R-:W-:-:S02]  /*05d0*/  CS2R R48, SRZ ;  /* 0x0000000000307805 */ /* 0x000fc4000001ff00 */
[----:B------:R-:W-:Y:S01]  /*05e0*/  CS2R R58, SRZ ;  /* 0x00000000003a7805 */ /* 0x000fe2000001ff00 */
[----:B------:R-:W-:Y:S01]  /*05f0*/  IMAD.IADD R80, R5, 0x1, -R80 ;  /* 0x0000000105507824 */ /* 0x000fe200078e0a50 */
[----:B------:R-:W-:Y:S02]  /*0600*/  LOP3.LUT R5, R88, 0xfffffff0, RZ, 0xc0, !PT ;  /* 0xfffffff058057812 */ /* 0x000fe400078ec0ff */
[----:B------:R-:W-:Y:S02]  /*0610*/  CS2R R56, SRZ ;  /* 0x0000000000387805 */ /* 0x000fe4000001ff00 */
[----:B------:R-:W-:Y:S02]  /*0620*/  CS2R R46, SRZ ;  /* 0x00000000002e7805 */ /* 0x000fe4000001ff00 */
[----:B------:R-:W-:Y:S02]  /*0630*/  CS2R R44, SRZ ;  /* 0x00000000002c7805 */ /* 0x000fe4000001ff00 */
[----:B------:R-:W-:Y:S01]  /*0640*/  ISETP.NE.AND P0, PT, R80, RZ, PT ;  /* 0x000000ff5000720c */ /* 0x000fe20003f05270 */
[----:B------:R-:W3:Y:S01]  /*0650*/  LDC.64 R68, c[0x0][0x268] ;  /* 0x00009a00ff447b82 */ /* 0x000ee20000000a00 */
[----:B------:R-:W-:-:S02]  /*0660*/  ISETP.NE.AND P4, PT, R5, 0x10, PT ;  /* 0x000000100500780c */ /* 0x000fc40003f85270 */
[----:B------:R-:W-:Y:S02]  /*0670*/  CS2R R62, SRZ ;  /* 0x00000000003e7805 */ /* 0x000fe4000001ff00 */
[----:B------:R-:W-:Y:S02]  /*0680*/  SEL R80, R80, 0x10, P0 ;  /* 0x0000001050507807 */ /* 0x000fe40000000000 */
[----:B------:R-:W-:Y:S02]  /*0690*/  CS2R R60, SRZ ;  /* 0x00000000003c7805 */ /* 0x000fe4000001ff00 */
[----:B------:R-:W-:Y:S02]  /*06a0*/  CS2R R42, SRZ ;  /* 0x00000000002a7805 */ /* 0x000fe4000001ff00 */
[----:B------:R-:W-:Y:S02]  /*06b0*/  CS2R R40, SRZ ;  /* 0x0000000000287805 */ /* 0x000fe4000001ff00 */
[----:B--2---:R-:W-:Y:S01]  /*06c0*/  SHF.R.S32.HI R12, RZ, 0x1f, R109 ;  /* 0x0000001fff0c7819 */ /* 0x004fe2000001146d */
[----:B------:R-:W-:Y:S01]  /*06d0*/  IMAD.WIDE.U32 R10, R80, UR10, RZ ;  /* 0x0000000a500a7c25 */ /* 0x000fe2000f8e00ff */
[----:B------:R-:W-:-:S02]  /*06e0*/  SHF.R.S32.HI R75, RZ, 0x1f, R80 ;  /* 0x0000001fff4b7819 */ /* 0x000fc40000011450 */
[----:B------:R-:W-:Y:S02]  /*06f0*/  CS2R R30, SRZ ;  /* 0x00000000001e7805 */ /* 0x000fe4000001ff00 */
[----:B------:R-:W-:Y:S01]  /*0700*/  LEA.HI R12, R12, R109, RZ, 0x5 ;  /* 0x0000006d0c0c7211 */ /* 0x000fe200078f28ff */
[----:B------:R-:W-:Y:S01]  /*0710*/  IMAD.WIDE.U32 R14, R80, UR12, RZ ;  /* 0x0000000c500e7c25 */ /* 0x000fe2000f8e00ff */
[----:B------:R-:W-:Y:S02]  /*0720*/  CS2R R28, SRZ ;  /* 0x00000000001c7805 */ /* 0x000fe4000001ff00 */
[----:B------:R-:W-:Y:S02]  /*0730*/  CS2R R66, SRZ ;  /* 0x0000000000427805 */ /* 0x000fe4000001ff00 */
[----:B------:R-:W-:Y:S01]  /*0740*/  LOP3.LUT R4, R12, 0xffffffe0, RZ, 0xc0, !PT ;  /* 0xffffffe00c047812 */ /* 0x000fe200078ec0ff */
[C---:B------:R-:W-:Y:S01]  /*0750*/  IMAD R5, R75.reuse, UR10, RZ ;  /* 0x0000000a4b057c24 */ /* 0x040fe2000f8e02ff */
[----:B------:R-:W-:Y:S01]  /*0760*/  SHF.R.S32.HI R12, RZ, 0x5, R12 ;  /* 0x00000005ff0c7819 */ /* 0x000fe2000001140c */
[----:B------:R-:W-:Y:S01]  /*0770*/  IMAD R17, R75, UR12, RZ ;  /* 0x0000000c4b117c24 */ /* 0x000fe2000f8e02ff */
[----:B------:R-:W-:Y:S01]  /*0780*/  CS2R R64, SRZ ;  /* 0x0000000000407805 */ /* 0x000fe2000001ff00 */
[----:B------:R-:W-:Y:S01]  /*0790*/  IMAD.IADD R4, R109, 0x1, -R4 ;  /* 0x000000016d047824 */ /* 0x000fe200078e0a04 */
[----:B------:R-:W-:Y:S01]  /*07a0*/  CS2R R38, SRZ ;  /* 0x0000000000267805 */ /* 0x000fe2000001ff00 */
[----:B------:R-:W-:Y:S01]  /*07b0*/  IMAD.SHL.U32 R12, R12, 0x2, RZ ;  /* 0x000000020c0c7824 */ /* 0x000fe200078e00ff */
[----:B------:R-:W-:Y:S01]  /*07c0*/  CS2R R36, SRZ ;  /* 0x0000000000247805 */ /* 0x000fe2000001ff00 */
[C---:B------:R-:W-:Y:S01]  /*07d0*/  IMAD R5, R80.reuse, UR11, R5 ;  /* 0x0000000b50057c24 */ /* 0x040fe2000f8e0205 */
[----:B------:R-:W-:Y:S01]  /*07e0*/  SHF.R.S32.HI R7, RZ, 0x1f, R4 ;  /* 0x0000001fff077819 */ /* 0x000fe20000011404 */
[----:B------:R-:W-:Y:S01]  /*07f0*/  IMAD R17, R80, UR13, R17 ;  /* 0x0000000d50117c24 */ /* 0x000fe2000f8e0211 */
[----:B------:R-:W-:Y:S01]  /*0800*/  CS2R R34, SRZ ;  /* 0x0000000000227805 */ /* 0x000fe2000001ff00 */
[----:B------:R-:W-:Y:S01]  /*0810*/  IMAD.SHL.U32 R73, R10, 0x8, RZ ;  /* 0x000000080a497824 */ /* 0x000fe200078e00ff */
[----:B------:R-:W-:Y:S01]  /*0820*/  LEA.HI R7, R7, R4, RZ, 0x4 ;  /* 0x0000000407077211 */ /* 0x000fe200078f20ff */
[----:B------:R-:W-:Y:S01]  /*0830*/  IMAD.IADD R72, R15, 0x1, R17 ;  /* 0x000000010f487824 */ /* 0x000fe200078e0211 */
[----:B------:R-:W-:Y:S01]  /*0840*/  CS2R R32, SRZ ;  /* 0x0000000000207805 */ /* 0x000fe2000001ff00 */
[----:B------:R-:W-:Y:S01]  /*0850*/  IMAD.SHL.U32 R89, R14, 0x8, RZ ;  /* 0x000000080e597824 */ /* 0x000fe200078e00ff */
[----:B------:R-:W-:-:S02]  /*0860*/  LOP3.LUT R25, R7, 0xfffffff0, RZ, 0xc0, !PT ;  /* 0xfffffff007197812 */ /* 0x000fc400078ec0ff */
[----:B------:R-:W-:Y:S02]  /*0870*/  LEA.HI.SX32 R12, R7, R12, 0x1c ;  /* 0x0000000c070c7211 */ /* 0x000fe400078fe2ff */
[----:B------:R-:W-:Y:S01]  /*0880*/  SHF.L.U64.HI R72, R14, 0x3, R72 ;  /* 0x000000030e487819 */ /* 0x000fe20000010248 */
[----:B------:R-:W-:Y:S01]  /*0890*/  IMAD.IADD R25, R4, 0x1, -R25 ;  /* 0x0000000104197824 */ /* 0x000fe200078e0a19 */
[----:B------:R-:W-:Y:S01]  /*08a0*/  VIADDMNMX R4, R79, R80, R0, PT ;  /* 0x000000504f047246 */ /* 0x000fe20003800100 */
[----:B------:R-:W-:Y:S02]  /*08b0*/  IMAD.IADD R79, R12, 0x1, R79 ;  /* 0x000000010c4f7824 */ /* 0x000fe400078e024f */
[C---:B------:R-:W-:Y:S01]  /*08c0*/  VIADD R82, R25.reuse, UR6 ;  /* 0x0000000619527c36 */ /* 0x040fe20008000000 */
[----:B------:R-:W-:Y:S01]  /*08d0*/  LOP3.LUT R14, R25, 0x6, RZ, 0xc0, !PT ;  /* 0x00000006190e7812 */ /* 0x000fe200078ec0ff */
[C---:B------:R-:W-:Y:S01]  /*08e0*/  VIADD R13, R79.reuse, 0x8 ;  /* 0x000000084f0d7836 */ /* 0x040fe20000000000 */
[-C--:B------:R-:W-:Y:S01]  /*08f0*/  ISETP.GE.AND P3, PT, R79, R4.reuse, PT ;  /* 0x000000044f00720c */ /* 0x080fe20003f66270 */
[C---:B------:R-:W-:Y:S01]  /*0900*/  VIADD R7, R82.reuse, 0x10 ;  /* 0x0000001052077836 */ /* 0x040fe20000000000 */
[----:B------:R-:W-:Y:S01]  /*0910*/  SHF.R.U32.HI R14, RZ, 0x1, R14 ;  /* 0x00000001ff0e7819 */ /* 0x000fe2000001160e */
[C---:B------:R-:W-:Y:S01]  /*0920*/  VIADD R9, R82.reuse, 0x20 ;  /* 0x0000002052097836 */ /* 0x040fe20000000000 */
[C---:B------:R-:W-:Y:S01]  /*0930*/  ISETP.LT.AND P0, PT, R82.reuse, UR4, !P3 ;  /* 0x0000000452007c0c */ /* 0x040fe2000df01270 */
[----:B------:R-:W-:Y:S01]  /*0940*/  VIADD R8, R82, 0x30 ;  /* 0x0000003052087836 */ /* 0x000fe20000000000 */
[----:B------:R-:W-:Y:S01]  /*0950*/  ISETP.LT.AND P1, PT, R7, UR4, !P3 ;  /* 0x0000000407007c0c */ /* 0x000fe2000df21270 */
[----:B------:R-:W-:Y:S01]  /*0960*/  IMAD R92, R112, 0x40, R25 ;  /* 0x00000040705c7824 */ /* 0x000fe200078e0219 */
[----:B------:R-:W-:Y:S01]  /*0970*/  ISETP.LT.AND P2, PT, R9, UR4, !P3 ;  /* 0x0000000409007c0c */ /* 0x000fe2000df41270 */
[----:B------:R-:W-:Y:S01]  /*0980*/  IMAD.IADD R0, R11, 0x1, R5 ;  /* 0x000000010b007824 */ /* 0x000fe200078e0205 */
[----:B------:R-:W-:Y:S01]  /*0990*/  ISETP.LT.AND P3, PT, R8, UR4, !P3 ;  /* 0x0000000408007c0c */ /* 0x000fe2000df61270 */
[C---:B------:R-:W-:Y:S01]  /*09a0*/  VIADD R5, R92.reuse, 0x10 ;  /* 0x000000105c057836 */ /* 0x040fe20000000000 */
[----:B------:R-:W-:Y:S01]  /*09b0*/  SEL R6, RZ, 0x1, !P0 ;  /* 0x00000001ff067807 */ /* 0x000fe20004000000 */
[----:B------:R-:W-:Y:S01]  /*09c0*/  VIADD R23, R92, 0x30 ;  /* 0x000000305c177836 */ /* 0x000fe20000000000 */
[----:B------:R-:W-:Y:S01]  /*09d0*/  ISETP.GE.AND P6, PT, R13, R4, PT ;  /* 0x000000040d00720c */ /* 0x000fe20003fc6270 */
[----:B------:R-:W2:Y:S01]  /*09e0*/  S2UR UR6, SR_CgaCtaId ;  /* 0x00000000000679c3 */ /* 0x000ea20000008800 */
[----:B------:R-:W-:-:S07]  /*09f0*/  P2R R6, PR, R6, 0xf ;  /* 0x0000000f06067803 */ /* 0x000fce0000000000 */
[----:B------:R-:W-:Y:S01]  /*0a00*/  BAR.SYNC.DEFER_BLOCKING 0x0 ;  /* 0x0000000000007b1d */ /* 0x000fe20000010000 */
[----:B------:R-:W-:Y:S01]  /*0a10*/  ISETP.GE.AND P3, PT, R79, R4, PT ;  /* 0x000000044f00720c */ /* 0x000fe20003f66270 */
[C---:B------:R-:W-:Y:S01]  /*0a20*/  VIADD R4, R92.reuse, 0x20 ;  /* 0x000000205c047836 */ /* 0x040fe20000000000 */
[----:B------:R-:W-:Y:S02]  /*0a30*/  SHF.R.S32.HI R11, RZ, 0x1f, R12 ;  /* 0x0000001fff0b7819 */ /* 0x000fe4000001140c */
[----:B------:R-:W-:Y:S02]  /*0a40*/  ISETP.LT.AND P0, PT, R92, UR5, !P3 ;  /* 0x000000055c007c0c */ /* 0x000fe4000df01270 */
[----:B------:R-:W-:Y:S02]  /*0a50*/  ISETP.LT.AND P1, PT, R5, UR5, !P3 ;  /* 0x0000000505007c0c */ /* 0x000fe4000df21270 */
[----:B------:R-:W-:Y:S02]  /*0a60*/  ISETP.LT.AND P2, PT, R4, UR5, !P3 ;  /* 0x0000000504007c0c */ /* 0x000fe4000df41270 */
[----:B------:R-:W-:-:S02]  /*0a70*/  ISETP.LT.AND P3, PT, R23, UR5, !P3 ;  /* 0x0000000517007c0c */ /* 0x000fc4000df61270 */
[----:B------:R-:W-:Y:S02]  /*0a80*/  SEL R19, RZ, 0x1, !P0 ;  /* 0x00000001ff137807 */ /* 0x000fe40004000000 */
[----:B------:R-:W-:Y:S02]  /*0a90*/  SHF.L.U64.HI R0, R10, 0x3, R0 ;  /* 0x000000030a007819 */ /* 0x000fe40000010200 */
[----:B------:R-:W-:Y:S02]  /*0aa0*/  P2R R19, PR, R19, 0xf ;  /* 0x0000000f13137803 */ /* 0x000fe40000000000 */
[----:B------:R-:W-:Y:S02]  /*0ab0*/  ISETP.LT.AND P0, PT, R7, UR4, !P6 ;  /* 0x0000000407007c0c */ /* 0x000fe4000f701270 */
[----:B------:R-:W-:Y:S02]  /*0ac0*/  ISETP.LT.AND P2, PT, R82, UR4, !P6 ;  /* 0x0000000452007c0c */ /* 0x000fe4000f741270 */
[----:B------:R-:W-:-:S02]  /*0ad0*/  SEL R22, RZ, 0x200, !P0 ;  /* 0x00000200ff167807 */ /* 0x000fc40004000000 */
[----:B------:R-:W-:Y:S02]  /*0ae0*/  SHF.R.S32.HI R10, RZ, 0x1f, R25 ;  /* 0x0000001fff0a7819 */ /* 0x000fe40000011419 */
[----:B------:R-:W-:Y:S02]  /*0af0*/  ISETP.LT.AND P0, PT, R92, UR5, !P6 ;  /* 0x000000055c007c0c */ /* 0x000fe4000f701270 */
[----:B------:R-:W-:Y:S02]  /*0b00*/  ISETP.GE.AND P1, PT, R7, UR4, PT ;  /* 0x0000000407007c0c */ /* 0x000fe4000bf26270 */
[----:B------:R-:W-:Y:S02]  /*0b10*/  ISETP.LT.AND P3, PT, R9, UR4, !P6 ;  /* 0x0000000409007c0c */ /* 0x000fe4000f761270 */
[----:B------:R-:W-:Y:S02]  /*0b20*/  LEA.HI R11, R11, R12, RZ, 0x2 ;  /* 0x0000000c0b0b7211 */ /* 0x000fe400078f10ff */
[----:B------:R-:W-:-:S02]  /*0b30*/  SEL R7, RZ, 0x100, !P2 ;  /* 0x00000100ff077807 */ /* 0x000fc40005000000 */
[----:B------:R-:W-:Y:S02]  /*0b40*/  ISETP.LT.AND P2, PT, R8, UR4, !P6 ;  /* 0x0000000408007c0c */ /* 0x000fe4000f741270 */
[----:B------:R-:W-:Y:S01]  /*0b50*/  LEA.HI R15, R10, R25, RZ, 0x3 ;  /* 0x000000190a0f7211 */ /* 0x000fe200078f18ff */
[----:B------:R-:W-:Y:S01]  /*0b60*/  IMAD.SHL.U32 R25, R25, 0x4, RZ ;  /* 0x0000000419197824 */ /* 0x000fe200078e00ff */
[----:B------:R-:W-:Y:S02]  /*0b70*/  SEL R18, RZ, 0x100, !P0 ;  /* 0x00000100ff127807 */ /* 0x000fe40004000000 */
[----:B------:R-:W-:Y:S02]  /*0b80*/  SEL R21, RZ, 0x400, !P3 ;  /* 0x00000400ff157807 */ /* 0x000fe40005800000 */
[----:B------:R-:W-:Y:S02]  /*0b90*/  ISETP.GE.AND P0, PT, R82, UR4, PT ;  /* 0x0000000452007c0c */ /* 0x000fe4000bf06270 */
[----:B------:R-:W-:-:S02]  /*0ba0*/  LOP3.LUT R11, R11, 0xfffffffc, RZ, 0xc0, !PT ;  /* 0xfffffffc0b0b7812 */ /* 0x000fc400078ec0ff */
[----:B------:R-:W-:Y:S02]  /*0bb0*/  ISETP.LT.AND P3, PT, R5, UR5, !P6 ;  /* 0x0000000505007c0c */ /* 0x000fe4000f761270 */
[----:B------:R-:W-:Y:S01]  /*0bc0*/  SEL R20, RZ, 0x800, !P2 ;  /* 0x00000800ff147807 */ /* 0x000fe20005000000 */
[----:B------:R-:W-:Y:S01]  /*0bd0*/  IMAD.IADD R12, R12, 0x1, -R11 ;  /* 0x000000010c0c7824 */ /* 0x000fe200078e0a0b */
[----:B------:R-:W-:Y:S02]  /*0be0*/  ISETP.LT.AND P2, PT, R4, UR5, !P6 ;  /* 0x0000000504007c0c */ /* 0x000fe4000f741270 */
[----:B------:R-:W-:Y:S02]  /*0bf0*/  SEL R13, RZ, 0x1, P0 ;  /* 0x00000001ff0d7807 */ /* 0x000fe40000000000 */
[----:B------:R-:W-:Y:S02]  /*0c00*/  SEL R10, RZ, 0x100, P0 ;  /* 0x00000100ff0a7807 */ /* 0x000fe40000000000 */
[----:B------:R-:W-:-:S02]  /*0c10*/  LOP3.LUT R25, R14, 0x4, R25, 0xf8, !PT ;  /* 0x000000040e197812 */ /* 0x000fc400078ef819 */
[----:B------:R-:W-:Y:S02]  /*0c20*/  SEL R17, RZ, 0x200, !P3 ;  /* 0x00000200ff117807 */ /* 0x000fe40005800000 */
[----:B------:R-:W-:Y:S02]  /*0c30*/  ISETP.GE.AND P0, PT, R92, UR5, PT ;  /* 0x000000055c007c0c */ /* 0x000fe4000bf06270 */
[----:B------:R-:W-:Y:S02]  /*0c40*/  LOP3.LUT R14, R11, R14, RZ, 0xfc, !PT ;  /* 0x0000000e0b0e7212 */ /* 0x000fe400078efcff */
[----:B------:R-:W-:Y:S02]  /*0c50*/  ISETP.GE.AND P3, PT, R9, UR4, PT ;  /* 0x0000000409007c0c */ /* 0x000fe4000bf66270 */
[----:B------:R-:W-:Y:S02]  /*0c60*/  SHF.R.S32.HI R76, RZ, 0x1f, R79 ;  /* 0x0000001fff4c7819 */ /* 0x000fe4000001144f */
[----:B------:R-:W-:-:S02]  /*0c70*/  SEL R16, RZ, 0x400, !P2 ;  /* 0x00000400ff107807 */ /* 0x000fc40005000000 */
[----:B------:R-:W-:Y:S02]  /*0c80*/  SEL R11, RZ, 0xffffffff, P1 ;  /* 0xffffffffff0b7807 */ /* 0x000fe40000800000 */
[----:B------:R-:W-:Y:S02]  /*0c90*/  SEL R9, RZ, 0x200, P1 ;  /* 0x00000200ff097807 */ /* 0x000fe40000800000 */
[----:B------:R-:W-:Y:S01]  /*0ca0*/  ISETP.GE.AND P2, PT, R8, UR4, PT ;  /* 0x0000000408007c0c */ /* 0x000fe2000bf46270 */
[----:B------:R-:W-:Y:S01]  /*0cb0*/  UMOV UR4, 0x400 ;  /* 0x0000040000047882 */ /* 0x000fe20000000000 */
[----:B------:R-:W-:Y:S01]  /*0cc0*/  ISETP.GE.AND P1, PT, R5, UR5, PT ;  /* 0x0000000505007c0c */ /* 0x000fe2000bf26270 */
[----:B--2---:R-:W-:Y:S01]  /*0cd0*/  ULEA UR6, UR6, UR4, 0x18 ;  /* 0x0000000406067291 */ /* 0x004fe2000f8ec03f */
[----:B------:R-:W-:Y:S02]  /*0ce0*/  SEL R8, RZ, 0x1, P0 ;  /* 0x00000001ff087807 */ /* 0x000fe40000000000 */
[----:B------:R-:W-:-:S02]  /*0cf0*/  SEL R5, RZ, 0x100, P0 ;  /* 0x00000100ff057807 */ /* 0x000fc40000000000 */
[----:B------:R-:W-:Y:S01]  /*0d00*/  ISETP.GE.AND P0, PT, R4, UR5, PT ;  /* 0x0000000504007c0c */ /* 0x000fe2000bf06270 */
[----:B------:R-:W-:Y:S01]  /*0d10*/  IMAD R4, R76, UR12, RZ ;  /* 0x0000000c4c047c24 */ /* 0x000fe2000f8e02ff */
[----:B------:R-:W-:Y:S02]  /*0d20*/  SHF.R.S32.HI R83, RZ, 0x1f, R82 ;  /* 0x0000001fff537819 */ /* 0x000fe40000011452 */
[----:B------:R-:W-:Y:S02]  /*0d30*/  SHF.R.U32.HI R15, RZ, 0x3, R15 ;  /* 0x00000003ff0f7819 */ /* 0x000fe4000001160f */
[----:B------:R-:W-:Y:S01]  /*0d40*/  LOP3.LUT R26, R25, 0x1, R12, 0x78, !PT ;  /* 0x00000001191a7812 */ /* 0x000fe200078e780c */
[C---:B------:R-:W-:Y:S01]  /*0d50*/  IMAD.WIDE.U32 R24, R79.reuse, UR12, R82 ;  /* 0x0000000c4f187c25 */ /* 0x040fe2000f8e0052 */
[----:B------:R-:W-:Y:S02]  /*0d60*/  LOP3.LUT R22, R22, R7, R6, 0xfe, !PT ;  /* 0x0000000716167212 */ /* 0x000fe400078efe06 */
[----:B------:R-:W-:Y:S01]  /*0d70*/  SEL R6, RZ, 0xffffffff, P1 ;  /* 0xffffffffff067807 */ /* 0x000fe20000800000 */
[----:B------:R-:W-:Y:S01]  /*0d80*/  IMAD R7, R79, UR13, R4 ;  /* 0x0000000d4f077c24 */ /* 0x000fe2000f8e0204 */
[----:B------:R-:W-:Y:S01]  /*0d90*/  LOP3.LUT R20, R20, R21, R22, 0xfe, !PT ;  /* 0x0000001514147212 */ /* 0x000fe200078efe16 */
[----:B------:R-:W-:Y:S01]  /*0da0*/  IMAD R15, R26, 0x2, R15 ;  /* 0x000000021a0f7824 */ /* 0x000fe200078e020f */
[----:B------:R-:W-:Y:S01]  /*0db0*/  SHF.R.S32.HI R93, RZ, 0x1f, R92 ;  /* 0x0000001fff5d7819 */ /* 0x000fe2000001145c */
[----:B------:R-:W-:Y:S01]  /*0dc0*/  IMAD.SHL.U32 R12, R12, 0x2, RZ ;  /* 0x000000020c0c7824 */ /* 0x000fe200078e00ff */
[----:B------:R-:W-:Y:S01]  /*0dd0*/  SEL R4, RZ, 0x200, P1 ;  /* 0x00000200ff047807 */ /* 0x000fe20000800000 */
[----:B------:R-:W-:Y:S01]  /*0de0*/  IMAD.IADD R7, R25, 0x1, R7 ;  /* 0x0000000119077824 */ /* 0x000fe200078e0207 */
[----:B------:R-:W-:Y:S01]  /*0df0*/  ISETP.LT.AND P6, PT, R23, UR5, !P6 ;  /* 0x0000000517007c0c */ /* 0x000fe2000f7c1270 */
[----:B------:R-:W-:Y:S01]  /*0e00*/  IMAD R22, R76, UR10, RZ ;  /* 0x0000000a4c167c24 */ /* 0x000fe2000f8e02ff */
[----:B------:R-:W-:Y:S01]  /*0e10*/  LOP3.LUT R15, R15, 0x4, R12, 0x78, !PT ;  /* 0x000000040f0f7812 */ /* 0x000fe200078e780c */
[----:B------:R-:W-:Y:S01]  /*0e20*/  IMAD.SHL.U32 R12, R11, 0x2, RZ ;  /* 0x000000020b0c7824 */ /* 0x000fe200078e00ff */
[----:B------:R-:W-:Y:S01]  /*0e30*/  SHF.L.U64.HI R113, R24, 0x3, R7 ;  /* 0x0000000318717819 */ /* 0x000fe20000010207 */
[----:B------:R-:W-:Y:S01]  /*0e40*/  IMAD.SHL.U32 R11, R6, 0x2, RZ ;  /* 0x00000002060b7824 */ /* 0x000fe200078e00ff */
[----:B------:R-:W-:Y:S01]  /*0e50*/  ISETP.GE.AND P1, PT, R23, UR5, PT ;  /* 0x0000000517007c0c */ /* 0x000fe2000bf26270 */
[C---:B------:R-:W-:Y:S01]  /*0e60*/  IMAD R7, R79.reuse, UR11, R22 ;  /* 0x0000000b4f077c24 */ /* 0x040fe2000f8e0216 */
[----:B------:R-:W-:Y:S01]  /*0e70*/  LOP3.LUT R13, R12, 0x2, R13, 0xe2, !PT ;  /* 0x000000020c0d7812 */ /* 0x000fe200078ee20d */
[----:B------:R-:W-:Y:S01]  /*0e80*/  IMAD.WIDE.U32 R22, R79, UR10, R92 ;  /* 0x0000000a4f167c25 */ /* 0x000fe2000f8e005c */
[----:B------:R-:W-:Y:S01]  /*0e90*/  LOP3.LUT R8, R11, 0x2, R8, 0xe2, !PT ;  /* 0x000000020b087812 */ /* 0x000fe200078ee208 */
[----:B------:R-:W-:Y:S01]  /*0ea0*/  ULDC.64 UR4, c[0x0][0x248] ;  /* 0x0000920000047ab9 */ /* 0x000fe20000000a00 */
[----:B------:R-:W-:Y:S01]  /*0eb0*/  SEL R12, RZ, 0x4, P3 ;  /* 0x00000004ff0c7807 */ /* 0x000fe20001800000 */
[----:B------:R-:W-:Y:S01]  /*0ec0*/  IMAD.IADD R74, R23, 0x1, R7 ;  /* 0x00000001174a7824 */ /* 0x000fe200078e0207 */
[----:B------:R-:W-:Y:S01]  /*0ed0*/  SEL R11, RZ, 0x8, P2 ;  /* 0x00000008ff0b7807 */ /* 0x000fe20001000000 */
[----:B------:R-:W-:Y:S01]  /*0ee0*/  IMAD.SHL.U32 R77, R24, 0x8, RZ ;  /* 0x00000008184d7824 */ /* 0x000fe200078e00ff */
[----:B------:R-:W-:Y:S01]  /*0ef0*/  SEL R7, RZ, 0x4, P0 ;  /* 0x00000004ff077807 */ /* 0x000fe20000000000 */
[----:B------:R-:W-:Y:S01]  /*0f00*/  IMAD R14, R14, 0x40, R15 ;  /* 0x000000400e0e7824 */ /* 0x000fe200078e020f */
[----:B------:R-:W-:Y:S01]  /*0f10*/  SEL R6, RZ, 0x8, P1 ;  /* 0x00000008ff067807 */ /* 0x000fe20000800000 */
[----:B------:R-:W-:Y:S01]  /*0f20*/  UIADD3 UR4, UP0, UR8, -UR4, URZ ;  /* 0x8000000408047290 */ /* 0x000fe2000ff1e03f */
[----:B------:R-:W-:Y:S01]  /*0f30*/  LOP3.LUT R11, R11, R12, R13, 0xfe, !PT ;  /* 0x0000000c0b0b7212 */ /* 0x000fe200078efe0d */
[----:B------:R-:W-:Y:S01]  /*0f40*/  IMAD.SHL.U32 R78, R22, 0x8, RZ ;  /* 0x00000008164e7824 */ /* 0x000fe200078e00ff */
[----:B------:R-:W-:Y:S01]  /*0f50*/  LOP3.LUT R6, R6, R7, R8, 0xfe, !PT ;  /* 0x0000000706067212 */ /* 0x000fe200078efe08 */
[----:B------:R-:W-:Y:S01]  /*0f60*/  UIADD3.X UR5, UR9, ~UR5, URZ, UP0, !UPT ;  /* 0x8000000509057290 */ /* 0x000fe200087fe43f */
[----:B------:R-:W-:-:S02]  /*0f70*/  LOP3.LUT R10, R9, R10, R11, 0xfe, !PT ;  /* 0x0000000a090a7212 */ /* 0x000fc400078efe0b */
[----:B------:R-:W-:Y:S02]  /*0f80*/  CS2R R26, SRZ ;  /* 0x00000000001a7805 */ /* 0x000fe4000001ff00 */
[----:B------:R-:W-:Y:S02]  /*0f90*/  SEL R124, RZ, 0x400, P3 ;  /* 0x00000400ff7c7807 */ /* 0x000fe40001800000 */
[----:B------:R-:W-:Y:S02]  /*0fa0*/  CS2R R24, SRZ ;  /* 0x0000000000187805 */ /* 0x000fe4000001ff00 */
[----:B------:R-:W-:Y:S02]  /*0fb0*/  SEL R7, RZ, 0x800, P2 ;  /* 0x00000800ff077807 */ /* 0x000fe40001000000 */
[----:B------:R-:W-:Y:S02]  /*0fc0*/  SEL R20, R20, RZ, P5 ;  /* 0x000000ff14147207 */ /* 0x000fe40002800000 */
[----:B------:R-:W-:-:S02]  /*0fd0*/  LOP3.LUT R4, R4, R5, R6, 0xfe, !PT ;  /* 0x0000000504047212 */ /* 0x000fc400078efe06 */
[----:B------:R-:W-:Y:S01]  /*0fe0*/  SEL R5, RZ, 0x400, P0 ;  /* 0x00000400ff057807 */ /* 0x000fe20000000000 */
[C---:B------:R-:W-:Y:S01]  /*0ff0*/  IMAD.SHL.U32 R6, R20.reuse, 0x4, RZ ;  /* 0x0000000414067824 */ /* 0x040fe200078e00ff */
[----:B------:R-:W-:Y:S02]  /*1000*/  SEL R122, RZ, 0x800, P1 ;  /* 0x00000800ff7a7807 */ /* 0x000fe40000800000 */
[----:B------:R-:W-:Y:S01]  /*1010*/  LOP3.LUT R124, R7, R124, R10, 0xfe, !PT ;  /* 0x0000007c077c7212 */ /* 0x000fe200078efe0a */
[----:B------:R-:W-:Y:S01]  /*1020*/  IMAD.SHL.U32 R7, R20, 0x8, RZ ;  /* 0x0000000814077824 */ /* 0x000fe200078e00ff */
[----:B------:R-:W-:Y:S01]  /*1030*/  LOP3.LUT R122, R122, R5, R4, 0xfe, !PT ;  /* 0x000000057a7a7212 */ /* 0x000fe200078efe04 */
[----:B------:R-:W-:Y:S01]  /*1040*/  IMAD.SHL.U32 R5, R20, 0x2, RZ ;  /* 0x0000000214057824 */ /* 0x000fe200078e00ff */
[----:B----4-:R-:W-:Y:S02]  /*1050*/  IADD3 R10, P0, R2, R77, RZ ;  /* 0x0000004d020a7210 */ /* 0x010fe40007f1e0ff */
[----:B------:R-:W-:-:S02]  /*1060*/  LOP3.LUT R4, R20, 0x100, RZ, 0xc0, !PT ;  /* 0x0000010014047812 */ /* 0x000fc400078ec0ff */
[----:B------:R-:W-:Y:S01]  /*1070*/  LOP3.LUT P2, RZ, R7, 0x8, RZ, 0xc0, !PT ;  /* 0x0000000807ff7812 */ /* 0x000fe2000784c0ff */
[----:B------:R-:W-:Y:S01]  /*1080*/  IMAD.X R11, R3, 0x1, R113, P0 ;  /* 0x00000001030b7824 */ /* 0x000fe200000e0671 */
[----:B------:R-:W-:Y:S02]  /*1090*/  SEL R9, RZ, 0x800, !P6 ;  /* 0x00000800ff097807 */ /* 0x000fe40007000000 */
[----:B------:R-:W-:Y:S02]  /*10a0*/  LOP3.LUT P1, RZ, R6, 0x8, RZ, 0xc0, !PT ;  /* 0x0000000806ff7812 */ /* 0x000fe4000782c0ff */
[----:B------:R-:W-:Y:S02]  /*10b0*/  SHF.R.U32.HI R4, RZ, 0x5, R4 ;  /* 0x00000005ff047819 */ /* 0x000fe40000011604 */
[----:B------:R-:W-:Y:S02]  /*10c0*/  LOP3.LUT P6, RZ, R5, 0x8, RZ, 0xc0, !PT ;  /* 0x0000000805ff7812 */ /* 0x000fe400078cc0ff */
[----:B------:R-:W-:-:S02]  /*10d0*/  LOP3.LUT P0, RZ, R20, 0x8, RZ, 0xc0, !PT ;  /* 0x0000000814ff7812 */ /* 0x000fc4000780c0ff */
[----:B------:R-:W-:Y:S02]  /*10e0*/  ISETP.NE.U32.AND P3, PT, R4, RZ, PT ;  /* 0x000000ff0400720c */ /* 0x000fe40003f65070 */
[----:B------:R-:W-:Y:S02]  /*10f0*/  LOP3.LUT R4, R20, 0x200, RZ, 0xc0, !PT ;  /* 0x0000020014047812 */ /* 0x000fe400078ec0ff */
[----:B------:R-:W-:Y:S02]  /*1100*/  LEA R111, R14, UR6, 0x3 ;  /* 0x000000060e6f7c11 */ /* 0x000fe4000f8e18ff */
[----:B------:R-:W-:Y:S02]  /*1110*/  LOP3.LUT R17, R17, R18, R19, 0xfe, !PT ;  /* 0x0000001211117212 */ /* 0x000fe400078efe13 */
[----:B------:R-:W-:Y:S02]  /*1120*/  CS2R R18, SRZ ;  /* 0x0000000000127805 */ /* 0x000fe4000001ff00 */
[----:B------:R-:W-:Y:S01]  /*1130*/  SHF.R.U32.HI R4, RZ, 0x6, R4 ;  /* 0x00000006ff047819 */ /* 0x000fe20000011604 */
[----:B------:R-:W-:Y:S01]  /*1140*/  @!PT LDS RZ, [RZ] ;  /* 0x00000000fffff984 */ /* 0x000fe20000000800 */
[----:B------:R-:W-:Y:S01]  /*1150*/  @!PT LDS RZ, [RZ] ;  /* 0x00000000fffff984 */ /* 0x000fe20000000800 */
[----:B------:R-:W-:Y:S01]  /*1160*/  @!PT LDS RZ, [RZ] ;  /* 0x00000000fffff984 */ /* 0x000fe20000000800 */
[----:B------:R-:W-:Y:S01]  /*1170*/  LDGSTS.E.LTC128B.64 [R111], desc[UR14][R10.64], P2 ;  /* 0x000000000a6f7fae */ /* 0x000fe20009121b4e */
[----:B------:R-:W-:-:S02]  /*1180*/  LOP3.LUT R9, R9, R16, R17, 0xfe, !PT ;  /* 0x0000001009097212 */ /* 0x000fc400078efe11 */
[----:B------:R-:W-:Y:S02]  /*1190*/  CS2R R16, SRZ ;  /* 0x0000000000107805 */ /* 0x000fe4000001ff00 */
[----:B------:R-:W-:Y:S01]  /*11a0*/  LOP3.LUT R5, R20, 0x400, RZ, 0xc0, !PT ;  /* 0x0000040014057812 */ /* 0x000fe200078ec0ff */
[----:B------:R-:W-:Y:S01]  /*11b0*/  LDGSTS.E.LTC128B.64 [R111+0x80], desc[UR14][R10.64+0x80], P1 ;  /* 0x000800800a6f7fae */ /* 0x000fe20008921b4e */
[----:B------:R-:W-:Y:S02]  /*11c0*/  ISETP.NE.U32.AND P2, PT, R4, RZ, PT ;  /* 0x000000ff0400720c */ /* 0x000fe40003f45070 */
[----:B------:R-:W-:Y:S01]  /*11d0*/  SHF.R.U32.HI R5, RZ, 0x7, R5 ;  /* 0x00000007ff057819 */ /* 0x000fe20000011605 */
[----:B------:R-:W-:Y:S01]  /*11e0*/  LDGSTS.E.LTC128B.64 [R111+0x100], desc[UR14][R10.64+0x100], P6 ;  /* 0x001001000a6f7fae */ /* 0x000fe2000b121b4e */
[----:B------:R-:W-:Y:S02]  /*11f0*/  LOP3.LUT R4, R20, 0x800, RZ, 0xc0, !PT ;  /* 0x0000080014047812 */ /* 0x000fe400078ec0ff */
[----:B------:R-:W-:-:S02]  /*1200*/  CS2R R20, SRZ ;  /* 0x0000000000147805 */ /* 0x000fc4000001ff00 */
[----:B------:R-:W-:Y:S01]  /*1210*/  SEL R9, R9, RZ, P5 ;  /* 0x000000ff09097207 */ /* 0x000fe20002800000 */
[----:B------:R-:W-:Y:S01]  /*1220*/  LDGSTS.E.LTC128B.64 [R111+0x180], desc[UR14][R10.64+0x180], P0 ;  /* 0x001801800a6f7fae */ /* 0x000fe20008121b4e */
[----:B-1----:R-:W-:Y:S02]  /*1230*/  IADD3 R14, P0, R10, R86, RZ ;  /* 0x000000560a0e7210 */ /* 0x002fe40007f1e0ff */
[----:B------:R-:W-:Y:S01]  /*1240*/  ISETP.NE.U32.AND P1, PT, R5, RZ, PT ;  /* 0x000000ff0500720c */ /* 0x000fe20003f25070 */
[----:B------:R-:W-:Y:S01]  /*1250*/  IMAD.SHL.U32 R6, R9, 0x4, RZ ;  /* 0x0000000409067824 */ /* 0x000fe200078e00ff */
[----:B------:R-:W-:Y:S01]  /*1260*/  SHF.R.U32.HI R4, RZ, 0x8, R4 ;  /* 0x00000008ff047819 */ /* 0x000fe20000011604 */
[----:B------:R-:W-:Y:S01]  /*1270*/  IMAD.X R15, R11, 0x1, R87, P0 ;  /* 0x000000010b0f7824 */ /* 0x000fe200000e0657 */
[----:B------:R-:W-:Y:S01]  /*1280*/  IADD3 R5, P6, P5, R89, UR4, R86 ;  /* 0x0000000459057c10 */ /* 0x000fe2000fdde056 */
[----:B------:R-:W-:Y:S01]  /*1290*/  IMAD.SHL.U32 R7, R9, 0x8, RZ ;  /* 0x0000000809077824 */ /* 0x000fe200078e00ff */
[----:B------:R-:W-:-:S02]  /*12a0*/  ISETP.NE.U32.AND P0, PT, R4, RZ, PT ;  /* 0x000000ff0400720c */ /* 0x000fc40003f05070 */
[----:B------:R-:W-:Y:S01]  /*12b0*/  IADD3.X R4, R72, UR5, R87, P6, P5 ;  /* 0x0000000548047c10 */ /* 0x000fe2000b7ea457 */
[----:B------:R-:W-:Y:S01]  /*12c0*/  LDGSTS.E.LTC128B.64 [R111+0x1000], desc[UR14][R14.64], P3 ;  /* 0x010000000e6f7fae */ /* 0x000fe20009921b4e */
[----:B------:R-:W-:Y:S01]  /*12d0*/  LOP3.LUT P5, RZ, R6, 0x8, RZ, 0xc0, !PT ;  /* 0x0000000806ff7812 */ /* 0x000fe200078ac0ff */
[----:B------:R-:W-:Y:S01]  /*12e0*/  IMAD.SHL.U32 R6, R9, 0x2, RZ ;  /* 0x0000000209067824 */ /* 0x000fe200078e00ff */
[----:B------:R-:W-:Y:S01]  /*12f0*/  SEL R124, R124, RZ, P4 ;  /* 0x000000ff7c7c7207 */ /* 0x000fe20002000000 */
[----:B------:R-:W-:Y:S01]  /*1300*/  LDGSTS.E.LTC128B.64 [R111+0x1080], desc[UR14][R14.64+0x80], P2 ;  /* 0x010800800e6f7fae */ /* 0x000fe20009121b4e */
[----:B------:R-:W-:Y:S01]  /*1310*/  SHF.L.U64.HI R74, R22, 0x3, R74 ;  /* 0x00000003164a7819 */ /* 0x000fe2000001024a */
[----:B------:R-:W-:Y:S01]  /*1320*/  ULDC.64 UR4, c[0x0][0x260] ;  /* 0x0000980000047ab9 */ /* 0x000fe20000000a00 */
[----:B------:R-:W-:Y:S01]  /*1330*/  IADD3 R12, P2, R70, R78, RZ ;  /* 0x0000004e460c7210 */ /* 0x000fe20007f5e0ff */
[----:B------:R-:W-:Y:S01]  /*1340*/  LDGSTS.E.LTC128B.64 [R111+0x1100], desc[UR14][R14.64+0x100], P1 ;  /* 0x011001000e6f7fae */ /* 0x000fe20008921b4e */
[----:B------:R-:W-:Y:S01]  /*1350*/  LOP3.LUT P6, RZ, R7, 0x8, RZ, 0xc0, !PT ;  /* 0x0000000807ff7812 */ /* 0x000fe200078cc0ff */
[----:B------:R-:W-:Y:S01]  /*1360*/  IMAD.SHL.U32 R7, R124, 0x8, RZ ;  /* 0x000000087c077824 */ /* 0x000fe200078e00ff */
[----:B------:R-:W-:Y:S01]  /*1370*/  LOP3.LUT P3, RZ, R6, 0x8, RZ, 0xc0, !PT ;  /* 0x0000000806ff7812 */ /* 0x000fe2000786c0ff */
[----:B------:R-:W-:Y:S01]  /*1380*/  IMAD.X R13, R71, 0x1, R74, P2 ;  /* 0x00000001470d7824 */ /* 0x000fe200010e064a */
[----:B------:R-:W-:Y:S01]  /*1390*/  LOP3.LUT P2, RZ, R9, 0x8, RZ, 0xc0, !PT ;  /* 0x0000000809ff7812 */ /* 0x000fe2000784c0ff */
[----:B------:R-:W-:Y:S01]  /*13a0*/  IMAD.SHL.U32 R6, R124, 0x4, RZ ;  /* 0x000000047c067824 */ /* 0x000fe200078e00ff */
[----:B------:R-:W-:Y:S01]  /*13b0*/  LOP3.LUT P1, RZ, R7, 0x8, RZ, 0xc0, !PT ;  /* 0x0000000807ff7812 */ /* 0x000fe2000782c0ff */
[----:B------:R1:W-:Y:S01]  /*13c0*/  LDGSTS.E.LTC128B.64 [R111+0x1180], desc[UR14][R14.64+0x180], P0 ;  /* 0x011801800e6f7fae */ /* 0x0003e20008121b4e */
[----:B------:R-:W-:-:S02]  /*13d0*/  LOP3.LUT R8, R9, 0x100, RZ, 0xc0, !PT ;  /* 0x0000010009087812 */ /* 0x000fc400078ec0ff */
[----:B------:R-:W-:Y:S02]  /*13e0*/  CS2R R22, SRZ ;  /* 0x0000000000167805 */ /* 0x000fe4000001ff00 */
[----:B------:R-:W-:Y:S02]  /*13f0*/  LOP3.LUT R7, R9, 0x200, RZ, 0xc0, !PT ;  /* 0x0000020009077812 */ /* 0x000fe400078ec0ff */
[----:B------:R-:W-:Y:S01]  /*1400*/  SHF.R.U32.HI R8, RZ, 0x5, R8 ;  /* 0x00000005ff087819 */ /* 0x000fe20000011608 */
[----:B------:R-:W-:Y:S01]  /*1410*/  LDGSTS.E.LTC128B.64 [R111+0x6000], desc[UR14][R12.64], P6 ;  /* 0x060000000c6f7fae */ /* 0x000fe2000b121b4e */
[----:B------:R-:W-:Y:S02]  /*1420*/  SHF.R.U32.HI R7, RZ, 0x6, R7 ;  /* 0x00000006ff077819 */ /* 0x000fe40000011607 */
[----:B------:R-:W-:Y:S01]  /*1430*/  ISETP.NE.U32.AND P6, PT, R8, RZ, PT ;  /* 0x000000ff0800720c */ /* 0x000fe20003fc5070 */
[----:B------:R-:W-:Y:S01]  /*1440*/  LDGSTS.E.LTC128B.64 [R111+0x6080], desc[UR14][R12.64+0x80], P5 ;  /* 0x060800800c6f7fae */ /* 0x000fe2000a921b4e */
[----:B------:R-:W-:-:S02]  /*1450*/  LOP3.LUT P0, RZ, R6, 0x8, RZ, 0xc0, !PT ;  /* 0x0000000806ff7812 */ /* 0x000fc4000780c0ff */
[----:B------:R-:W-:Y:S01]  /*1460*/  ISETP.NE.U32.AND P5, PT, R7, RZ, PT ;  /* 0x000000ff0700720c */ /* 0x000fe20003fa5070 */
[----:B------:R-:W-:Y:S01]  /*1470*/  LDGSTS.E.LTC128B.64 [R111+0x6100], desc[UR14][R12.64+0x100], P3 ;  /* 0x061001000c6f7fae */ /* 0x000fe20009921b4e */
[C---:B------:R-:W-:Y:S02]  /*1480*/  LOP3.LUT R6, R9.reuse, 0x400, RZ, 0xc0, !PT ;  /* 0x0000040009067812 */ /* 0x040fe400078ec0ff */
[----:B------:R-:W-:Y:S01]  /*1490*/  LOP3.LUT R7, R9, 0x800, RZ, 0xc0, !PT ;  /* 0x0000080009077812 */ /* 0x000fe200078ec0ff */
[----:B------:R-:W-:Y:S01]  /*14a0*/  LDGSTS.E.LTC128B.64 [R111+0x6180], desc[UR14][R12.64+0x180], P2 ;  /* 0x061801800c6f7fae */ /* 0x000fe20009121b4e */
[----:B---3--:R-:W-:Y:S02]  /*14b0*/  IADD3 R8, P2, R12, R84, RZ ;  /* 0x000000540c087210 */ /* 0x008fe40007f5e0ff */
[----:B------:R-:W-:Y:S02]  /*14c0*/  SHF.R.U32.HI R6, RZ, 0x7, R6 ;  /* 0x00000007ff067819 */ /* 0x000fe40000011606 */
[----:B------:R-:W-:Y:S01]  /*14d0*/  SHF.R.U32.HI R7, RZ, 0x8, R7 ;  /* 0x00000008ff077819 */ /* 0x000fe20000011607 */
[----:B------:R-:W-:Y:S01]  /*14e0*/  IMAD.X R9, R13, 0x1, R85, P2 ;  /* 0x000000010d097824 */ /* 0x000fe200010e0655 */
[----:B------:R-:W-:Y:S01]  /*14f0*/  ISETP.NE.U32.AND P3, PT, R6, RZ, PT ;  /* 0x000000ff0600720c */ /* 0x000fe20003f65070 */
[----:B------:R-:W-:Y:S01]  /*1500*/  IMAD.SHL.U32 R6, R124, 0x2, RZ ;  /* 0x000000027c067824 */ /* 0x000fe200078e00ff */
[----:B------:R-:W-:-:S02]  /*1510*/  SEL R122, R122, RZ, P4 ;  /* 0x000000ff7a7a7207 */ /* 0x000fc40002000000 */
[----:B------:R-:W-:Y:S01]  /*1520*/  ISETP.NE.U32.AND P4, PT, R7, RZ, PT ;  /* 0x000000ff0700720c */ /* 0x000fe20003f85070 */
[----:B------:R-:W-:Y:S01]  /*1530*/  LDGSTS.E.LTC128B.64 [R111+0x7000], desc[UR14][R8.64], P6 ;  /* 0x07000000086f7fae */ /* 0x000fe2000b121b4e */
[----:B------:R-:W-:Y:S01]  /*1540*/  LOP3.LUT P2, RZ, R6, 0x8, RZ, 0xc0, !PT ;  /* 0x0000000806ff7812 */ /* 0x000fe2000784c0ff */
[C---:B------:R-:W-:Y:S02]  /*1550*/  IMAD.SHL.U32 R6, R122.reuse, 0x8, RZ ;  /* 0x000000087a067824 */ /* 0x040fe400078e00ff */
[----:B------:R-:W-:Y:S01]  /*1560*/  LDGSTS.E.LTC128B.64 [R111+0x7080], desc[UR14][R8.64+0x80], P5 ;  /* 0x07080080086f7fae */ /* 0x000fe2000a921b4e */
[----:B-1----:R-:W-:Y:S01]  /*1570*/  IADD3 R14, P5, R5, R10, RZ ;  /* 0x0000000a050e7210 */ /* 0x002fe20007fbe0ff */
[----:B------:R-:W-:Y:S01]  /*1580*/  IMAD.SHL.U32 R5, R122, 0x2, RZ ;  /* 0x000000027a057824 */ /* 0x000fe200078e00ff */
[----:B------:R-:W-:Y:S01]  /*1590*/  LOP3.LUT P6, RZ, R6, 0x8, RZ, 0xc0, !PT ;  /* 0x0000000806ff7812 */ /* 0x000fe200078cc0ff */
[----:B------:R-:W-:Y:S01]  /*15a0*/  IMAD.SHL.U32 R6, R122, 0x4, RZ ;  /* 0x000000047a067824 */ /* 0x000fe200078e00ff */
[----:B------:R-:W-:Y:S01]  /*15b0*/  LDGSTS.E.LTC128B.64 [R111+0x7100], desc[UR14][R8.64+0x100], P3 ;  /* 0x07100100086f7fae */ /* 0x000fe20009921b4e */
[----:B------:R-:W-:Y:S01]  /*15c0*/  IMAD.X R15, R4, 0x1, R11, P5 ;  /* 0x00000001040f7824 */ /* 0x000fe200028e060b */
[----:B------:R-:W-:-:S02]  /*15d0*/  LOP3.LUT R4, R124, 0x100, RZ, 0xc0, !PT ;  /* 0x000001007c047812 */ /* 0x000fc400078ec0ff */
[----:B------:R1:W-:Y:S01]  /*15e0*/  LDGSTS.E.LTC128B.64 [R111+0x7180], desc[UR14][R8.64+0x180], P4 ;  /* 0x07180180086f7fae */ /* 0x0003e2000a121b4e */
[----:B------:R-:W-:Y:S02]  /*15f0*/  LOP3.LUT P3, RZ, R6, 0x8, RZ, 0xc0, !PT ;  /* 0x0000000806ff7812 */ /* 0x000fe4000786c0ff */
[----:B------:R-:W-:Y:S01]  /*1600*/  SHF.R.U32.HI R4, RZ, 0x5, R4 ;  /* 0x00000005ff047819 */ /* 0x000fe20000011604 */
[----:B------:R-:W0:Y:S01]  /*1610*/  LDGDEPBAR ;  /* 0x00000000000079af */ /* 0x000e220000000000 */
[----:B------:R-:W-:Y:S02]  /*1620*/  LOP3.LUT P4, RZ, R5, 0x8, RZ, 0xc0, !PT ;  /* 0x0000000805ff7812 */ /* 0x000fe4000788c0ff */
[----:B------:R-:W-:Y:S01]  /*1630*/  LOP3.LUT P5, RZ, R124, 0x8, RZ, 0xc0, !PT ;  /* 0x000000087cff7812 */ /* 0x000fe200078ac0ff */
[----:B------:R-:W-:Y:S01]  /*1640*/  LDGSTS.E.LTC128B.64 [R111+0x2000], desc[UR14][R14.64], P1 ;  /* 0x020000000e6f7fae */ /* 0x000fe20008921b4e */
[----:B------:R-:W-:Y:S02]  /*1650*/  ISETP.NE.U32.AND P1, PT, R4, RZ, PT ;  /* 0x000000ff0400720c */ /* 0x000fe40003f25070 */
[----:B------:R-:W-:Y:S01]  /*1660*/  LOP3.LUT R10, R124, 0x200, RZ, 0xc0, !PT ;  /* 0x000002007c0a7812 */ /* 0x000fe200078ec0ff */
[----:B------:R-:W-:Y:S01]  /*1670*/  LDGSTS.E.LTC128B.64 [R111+0x2080], desc[UR14][R14.64+0x80], P0 ;  /* 0x020800800e6f7fae */ /* 0x000fe20008121b4e */
[----:B------:R-:W-:-:S02]  /*1680*/  IADD3 R6, P0, R14, R86, RZ ;  /* 0x000000560e067210 */ /* 0x000fc40007f1e0ff */
[----:B------:R-:W-:Y:S01]  /*1690*/  SHF.R.U32.HI R10, RZ, 0x6, R10 ;  /* 0x00000006ff0a7819 */ /* 0x000fe2000001160a */
[----:B------:R-:W-:Y:S01]  /*16a0*/  LDGSTS.E.LTC128B.64 [R111+0x2100], desc[UR14][R14.64+0x100], P2 ;  /* 0x021001000e6f7fae */ /* 0x000fe20009121b4e */
[----:B------:R-:W-:Y:S01]  /*16b0*/  IADD3 R4, P2, -R68, UR4, RZ ;  /* 0x0000000444047c10 */ /* 0x000fe2000ff5e1ff */
[----:B------:R-:W-:Y:S02]  /*16c0*/  IMAD.X R7, R15, 0x1, R87, P0 ;  /* 0x000000010f077824 */ /* 0x000fe400000e0657 */
[----:B------:R2:W-:Y:S01]  /*16d0*/  LDGSTS.E.LTC128B.64 [R111+0x2180], desc[UR14][R14.64+0x180], P5 ;  /* 0x021801800e6f7fae */ /* 0x0005e2000a921b4e */
[----:B------:R-:W-:Y:S02]  /*16e0*/  IADD3.X R5, ~R69, UR5, RZ, P2, !PT ;  /* 0x0000000545057c10 */ /* 0x000fe400097fe5ff */
[----:B------:R-:W-:Y:S01]  /*16f0*/  IADD3 R4, P2, P0, R73, R84, R4 ;  /* 0x0000005449047210 */ /* 0x000fe2000785e004 */
[----:B------:R-:W-:Y:S01]  /*1700*/  LDGSTS.E.LTC128B.64 [R111+0x3000], desc[UR14][R6.64], P1 ;  /* 0x03000000066f7fae */ /* 0x000fe20008921b4e */
[----:B------:R-:W-:-:S02]  /*1710*/  ISETP.NE.U32.AND P5, PT, R10, RZ, PT ;  /* 0x000000ff0a00720c */ /* 0x000fc40003fa5070 */
[----:B-1----:R-:W-:Y:S02]  /*1720*/  LOP3.LUT R9, R124, 0x400, RZ, 0xc0, !PT ;  /* 0x000004007c097812 */ /* 0x002fe400078ec0ff */
[----:B------:R-:W-:Y:S02]  /*1730*/  IADD3.X R11, R0, R85, R5, P2, P0 ;  /* 0x00000055000b7210 */ /* 0x000fe400017e0405 */
[----:B------:R-:W-:Y:S02]  /*1740*/  SHF.R.U32.HI R9, RZ, 0x7, R9 ;  /* 0x00000007ff097819 */ /* 0x000fe40000011609 */
[----:B------:R-:W-:Y:S02]  /*1750*/  LOP3.LUT R5, R122, 0x100, RZ, 0xc0, !PT ;  /* 0x000001007a057812 */ /* 0x000fe400078ec0ff */
[----:B------:R-:W-:Y:S02]  /*1760*/  ISETP.NE.U32.AND P2, PT, R9, RZ, PT ;  /* 0x000000ff0900720c */ /* 0x000fe40003f45070 */
[----:B------:R-:W-:Y:S01]  /*1770*/  SHF.R.U32.HI R5, RZ, 0x5, R5 ;  /* 0x00000005ff057819 */ /* 0x000fe20000011605 */
[----:B------:R-:W-:Y:S01]  /*1780*/  LDGSTS.E.LTC128B.64 [R111+0x3080], desc[UR14][R6.64+0x80], P5 ;  /* 0x03080080066f7fae */ /* 0x000fe2000a921b4e */
[----:B------:R-:W-:-:S02]  /*1790*/  SHF.R.U32.HI R9, RZ, 0x5, R109 ;  /* 0x00000005ff097819 */ /* 0x000fc4000001166d */
[----:B------:R-:W-:Y:S02]  /*17a0*/  ISETP.NE.U32.AND P1, PT, R5, RZ, PT ;  /* 0x000000ff0500720c */ /* 0x000fe40003f25070 */
[----:B------:R-:W-:Y:S01]  /*17b0*/  LOP3.LUT R8, R124, 0x800, RZ, 0xc0, !PT ;  /* 0x000008007c087812 */ /* 0x000fe200078ec0ff */
[----:B------:R-:W1:Y:S01]  /*17c0*/  SHFL.IDX PT, R5, R9, RZ, 0x1f ;  /* 0x00001fff09057589 */ /* 0x000e6200000e0000 */
[----:B------:R-:W-:Y:S02]  /*17d0*/  IADD3 R10, P5, R4, R12, RZ ;  /* 0x0000000c040a7210 */ /* 0x000fe40007fbe0ff */
[----:B------:R-:W-:Y:S01]  /*17e0*/  SHF.R.U32.HI R8, RZ, 0x8, R8 ;  /* 0x00000008ff087819 */ /* 0x000fe20000011608 */
[----:B------:R-:W-:Y:S01]  /*17f0*/  LDGSTS.E.LTC128B.64 [R111+0x3100], desc[UR14][R6.64+0x100], P2 ;  /* 0x03100100066f7fae */ /* 0x000fe20009121b4e */
[----:B------:R-:W-:Y:S01]  /*1800*/  LOP3.LUT R4, R122, 0x400, RZ, 0xc0, !PT ;  /* 0x000004007a047812 */ /* 0x000fe200078ec0ff */
[----:B------:R-:W-:Y:S01]  /*1810*/  IMAD.X R11, R11, 0x1, R13, P5 ;  /* 0x000000010b0b7824 */ /* 0x000fe200028e060d */
[----:B------:R-:W-:-:S02]  /*1820*/  ISETP.NE.U32.AND P0, PT, R8, RZ, PT ;  /* 0x000000ff0800720c */ /* 0x000fc40003f05070 */
[----:B--2---:R-:W-:Y:S02]  /*1830*/  CS2R R14, SRZ ;  /* 0x00000000000e7805 */ /* 0x004fe4000001ff00 */
[C---:B------:R-:W-:Y:S02]  /*1840*/  LOP3.LUT R8, R122.reuse, 0x200, RZ, 0xc0, !PT ;  /* 0x000002007a087812 */ /* 0x040fe400078ec0ff */
[----:B------:R-:W-:Y:S02]  /*1850*/  CS2R R12, SRZ ;  /* 0x00000000000c7805 */ /* 0x000fe4000001ff00 */
[----:B------:R-:W-:Y:S02]  /*1860*/  SHF.R.U32.HI R4, RZ, 0x7, R4 ;  /* 0x00000007ff047819 */ /* 0x000fe40000011604 */
[----:B------:R-:W-:Y:S02]  /*1870*/  SHF.R.U32.HI R8, RZ, 0x6, R8 ;  /* 0x00000006ff087819 */ /* 0x000fe40000011608 */
[----:B------:R-:W-:-:S02]  /*1880*/  LOP3.LUT P5, RZ, R122, 0x8, RZ, 0xc0, !PT ;  /* 0x000000087aff7812 */ /* 0x000fc400078ac0ff */
[----:B------:R-:W-:Y:S02]  /*1890*/  ISETP.NE.U32.AND P2, PT, R8, RZ, PT ;  /* 0x000000ff0800720c */ /* 0x000fe40003f45070 */
[----:B------:R-:W-:Y:S01]  /*18a0*/  LOP3.LUT R8, R122, 0x800, RZ, 0xc0, !PT ;  /* 0x000008007a087812 */ /* 0x000fe200078ec0ff */
[----:B------:R2:W-:Y:S01]  /*18b0*/  LDGSTS.E.LTC128B.64 [R111+0x3180], desc[UR14][R6.64+0x180], P0 ;  /* 0x03180180066f7fae */ /* 0x0005e20008121b4e */
[----:B------:R-:W-:Y:S02]  /*18c0*/  ISETP.NE.U32.AND P0, PT, R4, RZ, PT ;  /* 0x000000ff0400720c */ /* 0x000fe40003f05070 */
[----:B------:R-:W-:Y:S01]  /*18d0*/  SHF.R.U32.HI R8, RZ, 0x8, R8 ;  /* 0x00000008ff087819 */ /* 0x000fe20000011608 */
[----:B------:R-:W-:Y:S01]  /*18e0*/  LDGSTS.E.LTC128B.64 [R111+0x8000], desc[UR14][R10.64], P6 ;  /* 0x080000000a6f7fae */ /* 0x000fe2000b121b4e */
[----:B-1----:R-:W-:Y:S02]  /*18f0*/  R2UR UR7, R5 ;  /* 0x00000000050772ca */ /* 0x002fe400000e0000 */
[----:B------:R-:W-:-:S02]  /*1900*/  CS2R R4, SRZ ;  /* 0x0000000000047805 */ /* 0x000fc4000001ff00 */
[----:B------:R-:W-:Y:S01]  /*1910*/  ISETP.NE.U32.AND P6, PT, R8, RZ, PT ;  /* 0x000000ff0800720c */ /* 0x000fe20003fc5070 */
[----:B------:R-:W-:Y:S01]  /*1920*/  LDGSTS.E.LTC128B.64 [R111+0x8080], desc[UR14][R10.64+0x80], P3 ;  /* 0x080800800a6f7fae */ /* 0x000fe20009921b4e */
[----:B------:R-:W-:Y:S02]  /*1930*/  IADD3 R90, P3, R10, R84, RZ ;  /* 0x000000540a5a7210 */ /* 0x000fe40007f7e0ff */
[----:B------:R-:W-:Y:S01]  /*1940*/  SHF.R.S32.HI R9, RZ, 0x1f, R88 ;  /* 0x0000001fff097819 */ /* 0x000fe20000011458 */
[----:B------:R-:W-:Y:S01]  /*1950*/  LDGSTS.E.LTC128B.64 [R111+0x8100], desc[UR14][R10.64+0x100], P4 ;  /* 0x081001000a6f7fae */ /* 0x000fe2000a121b4e */
[----:B------:R-:W-:Y:S01]  /*1960*/  ISETP.GE.AND P4, PT, R88, 0x10, PT ;  /* 0x000000105800780c */ /* 0x000fe20003f86270 */
[----:B------:R-:W-:Y:S01]  /*1970*/  IMAD.X R91, R11, 0x1, R85, P3 ;  /* 0x000000010b5b7824 */ /* 0x000fe200018e0655 */
[----:B------:R-:W-:Y:S01]  /*1980*/  IADD3 R126, P3, R6, UR8, RZ ;  /* 0x00000008067e7c10 */ /* 0x000fe2000ff7e0ff */
[----:B------:R1:W-:Y:S01]  /*1990*/  LDGSTS.E.LTC128B.64 [R111+0x8180], desc[UR14][R10.64+0x180], P5 ;  /* 0x081801800a6f7fae */ /* 0x0003e2000a921b4e */
[----:B------:R-:W-:Y:S01]  /*19a0*/  LEA.HI R88, R9, R88, RZ, 0x4 ;  /* 0x0000005809587211 */ /* 0x000fe200078f20ff */
[----:B------:R-:W-:Y:S01]  /*19b0*/  USHF.R.S32.HI UR17, URZ, 0x1f, UR7 ;  /* 0x0000001f3f117899 */ /* 0x000fe20008011407 */
[----:B------:R-:W-:Y:S01]  /*19c0*/  IADD3.X R127, R7, UR9, RZ, P3, !PT ;  /* 0x00000009077f7c10 */ /* 0x000fe20009ffe4ff */
[----:B------:R3:W-:Y:S01]  /*19d0*/  LDGSTS.E.LTC128B.64 [R111+0x9000], desc[UR14][R90.64], P1 ;  /* 0x090000005a6f7fae */ /* 0x0007e20008921b4e */
[----:B------:R-:W-:Y:S01]  /*19e0*/  CS2R R8, SRZ ;  /* 0x0000000000087805 */ /* 0x000fe2000001ff00 */
[----:B------:R-:W-:-:S02]  /*19f0*/  ULEA.HI UR17, UR17, UR7, URZ, 0x2 ;  /* 0x0000000711117291 */ /* 0x000fc4000f8f103f */
[----:B------:R3:W-:Y:S02]  /*1a00*/  LDGSTS.E.LTC128B.64 [R111+0x9080], desc[UR14][R90.64+0x80], P2 ;  /* 0x090800805a6f7fae */ /* 0x0007e40009121b4e */
[----:B------:R-:W-:Y:S01]  /*1a10*/  ULOP3.LUT UR8, UR17, 0xfffffffc, URZ, 0xc0, !UPT ;  /* 0xfffffffc11087892 */ /* 0x000fe2000f8ec03f */
[----:B--2---:R-:W-:Y:S01]  /*1a20*/  CS2R R6, SRZ ;  /* 0x0000000000067805 */ /* 0x004fe2000001ff00 */
[----:B------:R3:W-:Y:S01]  /*1a30*/  LDGSTS.E.LTC128B.64 [R111+0x9100], desc[UR14][R90.64+0x100], P0 ;  /* 0x091001005a6f7fae */ /* 0x0007e20008121b4e */
[----:B------:R-:W-:Y:S01]  /*1a40*/  USHF.R.S32.HI UR17, URZ, 0x2, UR17 ;  /* 0x000000023f117899 */ /* 0x000fe20008011411 */
[----:B------:R-:W-:Y:S01]  /*1a50*/  IADD3 R128, P0, R90, UR4, RZ ;  /* 0x000000045a807c10 */ /* 0x000fe2000ff1e0ff */
[----:B------:R-:W-:Y:S01]  /*1a60*/  UIADD3 UR8, UR7, -UR8, URZ ;  /* 0x8000000807087290 */ /* 0x000fe2000fffe03f */
[----:B------:R3:W-:Y:S01]  /*1a70*/  LDGSTS.E.LTC128B.64 [R111+0x9180], desc[UR14][R90.64+0x180], P6 ;  /* 0x091801805a6f7fae */ /* 0x0007e2000b121b4e */
[----:B------:R-:W-:Y:S01]  /*1a80*/  USHF.L.U32 UR18, UR17, 0xa, URZ ;  /* 0x0000000a11127899 */ /* 0x000fe2000800063f */
[----:B------:R-:W-:Y:S01]  /*1a90*/  IADD3.X R125, R91, UR5, RZ, P0, !PT ;  /* 0x000000055b7d7c10 */ /* 0x000fe200087fe4ff */
[----:B------:R-:W-:Y:S01]  /*1aa0*/  ULEA.HI UR16, UR8, UR8, URZ, 0x1 ;  /* 0x0000000808107291 */ /* 0x000fe2000f8f083f */
[----:B------:R-:W0:Y:S03]  /*1ab0*/  LDGDEPBAR ;  /* 0x00000000000079af */ /* 0x000e260000000000 */
[----:B------:R-:W-:-:S02]  /*1ac0*/  ULOP3.LUT UR7, UR16, 0xfffffffe, URZ, 0xc0, !UPT ;  /* 0xfffffffe10077892 */ /* 0x000fc4000f8ec03f */
[----:B------:R-:W-:Y:S02]  /*1ad0*/  USHF.R.S32.HI UR16, URZ, 0x1, UR16 ;  /* 0x000000013f107899 */ /* 0x000fe40008011410 */
[----:B------:R-:W-:Y:S01]  /*1ae0*/  UIADD3 UR7, UR8, -UR7, URZ ;  /* 0x8000000708077290 */ /* 0x000fe2000fffe03f */
[----:B-1----:R-:W-:Y:S01]  /*1af0*/  CS2R R10, SRZ ;  /* 0x00000000000a7805 */ /* 0x002fe2000001ff00 */
[----:B------:R-:W-:Y:S02]  /*1b00*/  ULEA UR8, UR16, UR18, 0x5 ;  /* 0x0000001210087291 */ /* 0x000fe4000f8e283f */
[----:B------:R-:W-:Y:S01]  /*1b10*/  ULEA UR18, UR7, UR18, 0x5 ;  /* 0x0000001207127291 */ /* 0x000fe2000f8e283f */
[----:B------:R-:W-:-:S04]  /*1b20*/  DEPBAR.LE SB0, 0x1 ;  /* 0x000080400000791a */ /* 0x000fc80000000000 */
[----:B------:R-:W-:Y:S06]  /*1b30*/  BAR.SYNC.DEFER_BLOCKING 0x0 ;  /* 0x0000000000007b1d */ /* 0x000fec0000010000 */
[----:B------:R-:W-:Y:S05]  /*1b40*/  @!P4 BRA `(.L_x_3) ;  /* 0x000000140040c947 */ /* 0x000fea0003800000 */
[----:B------:R-:W-:Y:S01]  /*1b50*/  IADD3 R54, P2, R80, R79, RZ ;  /* 0x0000004f50367210 */ /* 0x000fe20007f5e0ff */
[----:B------:R-:W-:Y:S01]  /*1b60*/  USHF.L.U32 UR9, UR4, 0x1, URZ ;  /* 0x0000000104097899 */ /* 0x000fe2000800063f */
[----:B------:R-:W-:Y:S01]  /*1b70*/  LOP3.LUT R55, R109, 0x1f, RZ, 0xc0, !PT ;  /* 0x0000001f6d377812 */ /* 0x000fe200078ec0ff */
[----:B------:R-:W-:Y:S01]  /*1b80*/  USHF.L.U64.HI UR4, UR4, 0x1, UR5 ;  /* 0x0000000104047899 */ /* 0x000fe20008010205 */
[----:B------:R-:W-:Y:S01]  /*1b90*/  IADD3 R73, P1, R73, R78, RZ ;  /* 0x0000004e49497210 */ /* 0x000fe20007f3e0ff */
[----:B------:R-:W-:Y:S01]  /*1ba0*/  IMAD.X R75, R76, 0x1, R75, P2 ;  /* 0x000000014c4b7824 */ /* 0x000fe200010e064b */
[----:B------:R-:W-:Y:S01]  /*1bb0*/  SHF.R.U32.HI R76, RZ, 0x3, R55 ;  /* 0x00000003ff4c7819 */ /* 0x000fe20000011637 */
[----:B------:R-:W-:Y:S01]  /*1bc0*/  USHF.L.U32 UR5, UR18, 0x3, URZ ;  /* 0x0000000312057899 */ /* 0x000fe2000800063f */
[----:B------:R-:W-:Y:S01]  /*1bd0*/  IADD3 R107, P3, P2, R70, UR9, -R68 ;  /* 0x00000009466b7c10 */ /* 0x000fe2000fa7e844 */
[----:B------:R-:W-:Y:S01]  /*1be0*/  IMAD.X R117, R0, 0x1, R74, P1 ;  /* 0x0000000100757824 */ /* 0x000fe200008e064a */
[C---:B------:R-:W-:Y:S01]  /*1bf0*/  LOP3.LUT R55, R76.reuse, 0x7, R109, 0x78, !PT ;  /* 0x000000074c377812 */ /* 0x040fe200078e786d */
[----:B------:R-:W1:Y:S01]  /*1c00*/  LDC R87, c[0x0][0x23c] ;  /* 0x00008f00ff577b82 */ /* 0x000e620000000800 */
[----:B------:R-:W-:Y:S01]  /*1c10*/  IADD3.X R108, R71, UR4, ~R69, P3, P2 ;  /* 0x00000004476c7c10 */ /* 0x000fe20009fe4c45 */
[----:B------:R-:W-:Y:S01]  /*1c20*/  IMAD R69, R75, UR10, RZ ;  /* 0x0000000a4b457c24 */ /* 0x000fe2000f8e02ff */
[----:B------:R-:W-:Y:S01]  /*1c30*/  IADD3 R89, P0, R89, R77, RZ ;  /* 0x0000004d59597210 */ /* 0x000fe20007f1e0ff */
[----:B------:R-:W-:Y:S01]  /*1c40*/  IMAD R75, R75, UR12, RZ ;  /* 0x0000000c4b4b7c24 */ /* 0x000fe2000f8e02ff */
[----:B------:R-:W-:Y:S01]  /*1c50*/  USHF.L.U32 UR4, UR8, 0x3, URZ ;  /* 0x0000000308047899 */ /* 0x000fe2000800063f */
[----:B------:R-:W-:Y:S01]  /*1c60*/  IMAD R0, R76, 0x20, R55 ;  /* 0x000000204c007824 */ /* 0x000fe200078e0237 */
[----:B------:R-:W-:Y:S01]  /*1c70*/  SHF.L.U64.HI R55, R92, 0x3, R93 ;  /* 0x000000035c377819 */ /* 0x000fe2000001025d */
[----:B------:R-:W-:Y:S01]  /*1c80*/  IMAD R68, R54, UR11, R69 ;  /* 0x0000000b36447c24 */ /* 0x000fe2000f8e0245 */
[----:B------:R-:W-:Y:S01]  /*1c90*/  SHF.L.U64.HI R71, R82, 0x3, R83 ;  /* 0x0000000352477819 */ /* 0x000fe20000010253 */
[----:B------:R-:W-:Y:S01]  /*1ca0*/  IMAD.WIDE.U32 R76, R54, UR10, RZ ;  /* 0x0000000a364c7c25 */ /* 0x000fe2000f8e00ff */
[----:B------:R-:W-:Y:S01]  /*1cb0*/  LEA R0, R0, UR6, 0x4 ;  /* 0x0000000600007c11 */ /* 0x000fe2000f8e20ff */
[----:B------:R-:W-:Y:S01]  /*1cc0*/  ULDC.64 UR8, c[0x0][0x240] ;  /* 0x0000900000087ab9 */ /* 0x000fe20000000a00 */
[----:B------:R-:W2:Y:S01]  /*1cd0*/  LDC.64 R104, c[0x0][0x238] ;  /* 0x00008e00ff687b82 */ /* 0x000ea20000000a00 */
[----:B------:R-:W-:Y:S01]  /*1ce0*/  IMAD.SHL.U32 R69, R92, 0x8, RZ ;  /* 0x000000085c457824 */ /* 0x000fe200078e00ff */
[----:B------:R-:W-:Y:S01]  /*1cf0*/  USHF.L.U32 UR6, UR8, 0x1, URZ ;  /* 0x0000000108067899 */ /* 0x000fe2000800063f */
[C---:B---3--:R-:W-:Y:S01]  /*1d00*/  IMAD R90, R54.reuse, UR13, R75 ;  /* 0x0000000d365a7c24 */ /* 0x048fe2000f8e024b */
[----:B------:R-:W-:Y:S01]  /*1d10*/  USHF.L.U64.HI UR9, UR8, 0x1, UR9 ;  /* 0x0000000108097899 */ /* 0x000fe20008010209 */
[----:B------:R-:W-:Y:S01]  /*1d20*/  IMAD.WIDE.U32 R74, R54, UR12, RZ ;  /* 0x0000000c364a7c25 */ /* 0x000fe2000f8e00ff */
[----:B------:R-:W-:Y:S01]  /*1d30*/  LEA R130, P1, R76, R69, 0x3 ;  /* 0x000000454c827211 */ /* 0x000fe200078218ff */
[----:B------:R-:W-:Y:S01]  /*1d40*/  UMOV UR11, 0x2 ;  /* 0x00000002000b7882 */ /* 0x000fe20000000000 */
[----:B------:R-:W-:Y:S01]  /*1d50*/  IADD3 R69, P2, R92, R76, RZ ;  /* 0x0000004c5c457210 */ /* 0x000fe20007f5e0ff */
[----:B------:R-:W-:Y:S01]  /*1d60*/  IMAD.SHL.U32 R54, R82, 0x8, RZ ;  /* 0x0000000852367824 */ /* 0x000fe200078e00ff */
[----:B------:R-:W3:Y:S01]  /*1d70*/  LDC.64 R102, c[0x0][0x240] ;  /* 0x00009000ff667b82 */ /* 0x000ee20000000a00 */
[----:B------:R-:W-:Y:S01]  /*1d80*/  IMAD.IADD R68, R77, 0x1, R68 ;  /* 0x000000014d447824 */ /* 0x000fe200078e0244 */
[----:B------:R-:W-:Y:S01]  /*1d90*/  SHF.R.S32.HI R88, RZ, 0x4, R88 ;  /* 0x00000004ff587819 */ /* 0x000fe20000011458 */
[----:B------:R-:W-:Y:S01]  /*1da0*/  IMAD.X R113, R72, 0x1, R113, P0 ;  /* 0x0000000148717824 */ /* 0x000fe200000e0671 */
[----:B------:R-:W-:Y:S01]  /*1db0*/  LEA R134, P0, R74, R54, 0x3 ;  /* 0x000000364a867211 */ /* 0x000fe200078018ff */
[----:B------:R-:W-:Y:S01]  /*1dc0*/  IMAD.IADD R90, R75, 0x1, R90 ;  /* 0x000000014b5a7824 */ /* 0x000fe200078e025a */
[--C-:B------:R-:W-:Y:S01]  /*1dd0*/  LEA.HI.X R131, R76, R55, R68.reuse, 0x3, P1 ;  /* 0x000000374c837211 */ /* 0x100fe200008f1c44 */
[----:B------:R-:W-:Y:S01]  /*1de0*/  IMAD.X R68, R93, 0x1, R68, P2 ;  /* 0x000000015d447824 */ /* 0x000fe200010e0644 */
[----:B------:R-:W4:Y:S01]  /*1df0*/  LDC.64 R54, c[0x0][0x248] ;  /* 0x00009200ff367b82 */ /* 0x000f220000000a00 */
[----:B------:R-:W-:Y:S01]  /*1e00*/  IADD3 R91, P1, R82, R74, RZ ;  /* 0x0000004a525b7210 */ /* 0x000fe20007f3e0ff */
[----:B------:R-:W-:Y:S01]  /*1e10*/  IMAD.SHL.U32 R132, R69, 0x8, RZ ;  /* 0x0000000845847824 */ /* 0x000fe200078e00ff */
[--C-:B------:R-:W-:Y:S01]  /*1e20*/  LEA.HI.X R135, R74, R71, R90.reuse, 0x3, P0 ;  /* 0x000000474a877211 */ /* 0x100fe200000f1c5a */
[----:B------:R2:W2:Y:S01]  /*1e30*/  LDS.128 R76, [R0+UR4+0x6080] ;  /* 0x00608004004c7984 */ /* 0x0004a20008000c00 */
[C---:B------:R-:W-:Y:S01]  /*1e40*/  LEA R106, P0, R84.reuse, R73, 0x1 ;  /* 0x00000049546a7211 */ /* 0x040fe200078008ff */
[----:B------:R-:W-:Y:S01]  /*1e50*/  IMAD.X R90, R83, 0x1, R90, P1 ;  /* 0x00000001535a7824 */ /* 0x000fe200008e065a */
[----:B------:R-:W-:Y:S01]  /*1e60*/  SHF.L.U64.HI R133, R69, 0x3, R68 ;  /* 0x0000000345857819 */ /* 0x000fe20000010244 */
[----:B------:R2:W2:Y:S01]  /*1e70*/  LDS.128 R80, [R0+UR5+0x80] ;  /* 0x0000800500507984 */ /* 0x0004a20008000c00 */
[----:B------:R-:W2:Y:S01]  /*1e80*/  LDC.64 R100, c[0x0][0x258] ;  /* 0x00009600ff647b82 */ /* 0x000ea20000000a00 */
[C---:B------:R-:W-:Y:S01]  /*1e90*/  LEA.HI.X R117, R84.reuse, R117, R85, 0x1, P0 ;  /* 0x0000007554757211 */ /* 0x040fe200000f0c55 */
[C---:B------:R-:W-:Y:S01]  /*1ea0*/  IMAD.SHL.U32 R136, R91.reuse, 0x8, RZ ;  /* 0x000000085b887824 */ /* 0x040fe200078e00ff */
[----:B------:R2:W2:Y:S01]  /*1eb0*/  LDS.128 R68, [R0+UR5] ;  /* 0x0000000500447984 */ /* 0x0004a20008000c00 */
[----:B------:R-:W-:Y:S01]  /*1ec0*/  SHF.L.U64.HI R137, R91, 0x3, R90 ;  /* 0x000000035b897819 */ /* 0x000fe2000001025a */
[----:B------:R-:W-:Y:S01]  /*1ed0*/  IMAD.WIDE.U32 R130, R84, 0x3, R130 ;  /* 0x0000000354827825 */ /* 0x000fe200078e0082 */
[----:B------:R-:W-:Y:S01]  /*1ee0*/  LEA R114, P0, R86, R89, 0x1 ;  /* 0x0000005956727211 */ /* 0x000fe200078008ff */
[----:B------:R2:W2:Y:S01]  /*1ef0*/  LDS.128 R72, [R0+UR4+0x6000] ;  /* 0x0060000400487984 */ /* 0x0004a20008000c00 */
[----:B------:R-:W-:Y:S01]  /*1f00*/  UMOV UR12, 0x4000 ;  /* 0x00004000000c7882 */ /* 0x000fe20000000000 */
[----:B------:R-:W-:Y:S01]  /*1f10*/  IMAD.WIDE.U32 R132, R84, 0x3, R132 ;  /* 0x0000000354847825 */ /* 0x000fe200078e0084 */
[----:B-1----:R-:W-:-:S02]  /*1f20*/  LEA.HI.X R113, R86, R113, R87, 0x1, P0 ;  /* 0x0000007156717211 */ /* 0x002fc400000f0c57 */
[----:B------:R-:W-:Y:S01]  /*1f30*/  ISETP.NE.AND P0, PT, R88, 0x2, PT ;  /* 0x000000025800780c */ /* 0x000fe20003f05270 */
[----:B------:R-:W-:Y:S01]  /*1f40*/  IMAD.WIDE.U32 R134, R86, 0x3, R134 ;  /* 0x0000000356867825 */ /* 0x000fe200078e0086 */
[----:B----4-:R-:W-:Y:S01]  /*1f50*/  IADD3 R123, P2, P1, R2, UR6, -R54 ;  /* 0x00000006027b7c10 */ /* 0x010fe2000f95e836 */
[----:B------:R-:W-:Y:S02]  /*1f60*/  UMOV UR6, 0xffffc000 ;  /* 0xffffc00000067882 */ /* 0x000fe40000000000 */
[----:B------:R-:W-:Y:S01]  /*1f70*/  IMAD.WIDE.U32 R136, R86, 0x3, R136 ;  /* 0x0000000356887825 */ /* 0x000fe200078e0088 */
[----:B------:R-:W-:Y:S02]  /*1f80*/  SEL R124, R124, RZ, P0 ;  /* 0x000000ff7c7c7207 */ /* 0x000fe40000000000 */
[----:B------:R-:W-:Y:S01]  /*1f90*/  IADD3.X R118, R3, UR9, ~R55, P2, P1 ;  /* 0x0000000903767c10 */ /* 0x000fe200097e2c37 */
[----:B------:R-:W-:Y:S01]  /*1fa0*/  IMAD R85, R85, 0x3, RZ ;  /* 0x0000000355557824 */ /* 0x000fe200078e02ff */
[----:B------:R-:W1:Y:S01]  /*1fb0*/  LDC.64 R2, c[0x0][0x260] ;  /* 0x00009800ff027b82 */ /* 0x000e620000000a00 */
[----:B------:R-:W-:Y:S01]  /*1fc0*/  IMAD R87, R87, 0x3, RZ ;  /* 0x0000000357577824 */ /* 0x000fe200078e02ff */
[----:B------:R-:W-:Y:S01]  /*1fd0*/  CS2R R54, SRZ ;  /* 0x0000000000367805 */ /* 0x000fe2000001ff00 */
[----:B------:R-:W-:Y:S01]  /*1fe0*/  VIADD R120, R88, 0xffffffff ;  /* 0xffffffff58787836 */ /* 0x000fe20000000000 */
[----:B------:R-:W-:Y:S01]  /*1ff0*/  SEL R122, R122, RZ, P0 ;  /* 0x000000ff7a7a7207 */ /* 0x000fe20000000000 */
[----:B------:R-:W-:Y:S01]  /*2000*/  IMAD.IADD R119, R85, 0x1, R131 ;  /* 0x0000000155777824 */ /* 0x000fe200078e0283 */
[----:B------:R-:W-:Y:S01]  /*2010*/  UMOV UR9, URZ ;  /* 0x0000003f00097c82 */ /* 0x000fe20008000000 */
[----:B------:R-:W-:-:S02]  /*2020*/  IMAD.IADD R115, R87, 0x1, R135 ;  /* 0x0000000157737824 */ /* 0x000fc400078e0287 */
[----:B------:R-:W-:Y:S02]  /*2030*/  IMAD.IADD R121, R133, 0x1, R85 ;  /* 0x0000000185797824 */ /* 0x000fe400078e0255 */
[----:B--23--:R-:W-:-:S07]  /*2040*/  IMAD.IADD R116, R137, 0x1, R87 ;  /* 0x0000000189747824 */ /* 0x00cfce00078e0257 */
.L_x_4:
[----:B------:R-:W-:-:S04]  /*2050*/  DEPBAR.LE SB5, 0xc ;  /* 0x0000d3000000791a */ /* 0x000fc80000000000 */
[C---:B-1----:R-:W5:Y:S01]  /*2060*/  DMMA.8x8x4 R4, R68.reuse, R72, R4 ;  /* 0x000000484404723f */ /* 0x042f620000000004 */
[----:B--2---:R-:W-:Y:S01]  /*2070*/  LDS.128 R84, [R0+UR5+0x800] ;  /* 0x0008000500547984 */ /* 0x004fe20008000c00 */
[----:B------:R-:W-:Y:S02]  /*2080*/  UIADD3 UR9, UR9, 0x1, URZ ;  /* 0x0000000109097890 */ /* 0x000fe4000fffe03f */
[----:B------:R-:W-:Y:S01]  /*2090*/  IADD3 R140, P1, R107, R106, RZ ;  /* 0x0000006a6b8c7210 */ /* 0x000fe20007f3e0ff */
[----:B------:R-:W-:Y:S01]  /*20a0*/  IMAD.MOV.U32 R129, RZ, RZ, R125 ;  /* 0x000000ffff817224 */ /* 0x000fe200078e007d */
[----:B------:R-:W-:Y:S01]  /*20b0*/  LOP3.LUT P3, RZ, R124, 0x1, RZ, 0xc0, !PT ;  /* 0x000000017cff7812 */ /* 0x000fe2000786c0ff */
[----:B------:R-:W-:Y:S01]  /*20c0*/  VIADD R125, R111, UR12 ;  /* 0x0000000c6f7d7c36 */ /* 0x000fe20008000000 */
[----:B------:R-:W-:Y:S01]  /*20d0*/  IADD3 R142, P0, R123, R114, RZ ;  /* 0x000000727b8e7210 */ /* 0x000fe20007f1e0ff */
[----:B------:R-:W2:Y:S01]  /*20e0*/  LDS.128 R88, [R0+UR4+0x6800] ;  /* 0x0068000400587984 */ /* 0x000ea20008000c00 */
[----:B------:R-:W-:Y:S01]  /*20f0*/  IMAD.X R141, R108, 0x1, R117, P1 ;  /* 0x000000016c8d7824 */ /* 0x000fe200008e0675 */
[----:B------:R-:W-:Y:S01]  /*2100*/  LOP3.LUT P2, RZ, R122, 0x1, RZ, 0xc0, !PT ;  /* 0x000000017aff7812 */ /* 0x000fe2000784c0ff */
[----:B------:R-:W-:Y:S01]  /*2110*/  UISETP.NE.AND UP0, UPT, UR9, 0x3, UPT ;  /* 0x000000030900788c */ /* 0x000fe2000bf05270 */
[----:B------:R-:W-:Y:S01]  /*2120*/  IMAD.X R143, R118, 0x1, R113, P0 ;  /* 0x00000001768f7824 */ /* 0x000fe200000e0671 */
[----:B------:R-:W-:Y:S01]  /*2130*/  LOP3.LUT R139, R124, 0x2, RZ, 0xc0, !PT ;  /* 0x000000027c8b7812 */ /* 0x000fe200078ec0ff */
[----:B------:R-:W-:Y:S01]  /*2140*/  UIADD3 UR11, UR11, 0x1, URZ ;  /* 0x000000010b0b7890 */ /* 0x000fe2000fffe03f */
[C---:B------:R-:W5:Y:S01]  /*2150*/  DMMA.8x8x4 R8, R68.reuse, R74, R8 ;  /* 0x0000004a4408723f */ /* 0x040f620000000008 */
[----:B------:R-:W2:Y:S01]  /*2160*/  LDS.128 R92, [R0+UR4+0x6880] ;  /* 0x00688004005c7984 */ /* 0x000ea20008000c00 */
[----:B------:R-:W-:Y:S02]  /*2170*/  USEL UR8, UR6, 0x2000, !UP0 ;  /* 0x0000200006087887 */ /* 0x000fe4000c000000 */
[----:B------:R-:W-:Y:S01]  /*2180*/  SHF.R.U32.HI R139, RZ, 0x1, R139 ;  /* 0x00000001ff8b7819 */ /* 0x000fe2000001168b */
[----:B------:R-:W-:Y:S01]  /*2190*/  UISETP.NE.AND UP1, UPT, UR11, 0x3, UPT ;  /* 0x000000030b00788c */ /* 0x000fe2000bf25270 */
[C---:B------:R-:W-:Y:S01]  /*21a0*/  LOP3.LUT R138, R122.reuse, 0x2, RZ, 0xc0, !PT ;  /* 0x000000027a8a7812 */ /* 0x040fe200078ec0ff */
[----:B------:R-:W-:Y:S01]  /*21b0*/  UIADD3 UR10, UR12, -0x4000, URZ ;  /* 0xffffc0000c0a7890 */ /* 0x000fe2000fffe03f */
[----:B------:R-:W-:Y:S01]  /*21c0*/  ISETP.NE.U32.AND P1, PT, R139, RZ, PT ;  /* 0x000000ff8b00720c */ /* 0x000fe20003f25070 */
[----:B------:R-:W3:Y:S01]  /*21d0*/  LDS.128 R96, [R0+UR5+0x880] ;  /* 0x0008800500607984 */ /* 0x000ee20008000c00 */
[----:B------:R-:W-:Y:S01]  /*21e0*/  SHF.R.U32.HI R138, RZ, 0x1, R138 ;  /* 0x00000001ff8a7819 */ /* 0x000fe2000001168a */
[----:B------:R-:W-:Y:S01]  /*21f0*/  USEL UR11, UR11, URZ, UP1 ;  /* 0x0000003f0b0b7287 */ /* 0x000fe20008800000 */
[----:B------:R-:W-:Y:S01]  /*2200*/  LOP3.LUT R139, R122, 0x4, RZ, 0xc0, !PT ;  /* 0x000000047a8b7812 */ /* 0x000fe200078ec0ff */
[----:B------:R-:W-:Y:S01]  /*2210*/  USEL UR9, UR9, URZ, UP0 ;  /* 0x0000003f09097287 */ /* 0x000fe20008000000 */
[----:B------:R-:W-:Y:S02]  /*2220*/  ISETP.NE.U32.AND P0, PT, R138, RZ, PT ;  /* 0x000000ff8a00720c */ /* 0x000fe40003f05070 */
[C---:B------:R-:W5:Y:S01]  /*2230*/  DMMA.8x8x4 R12, R68.reuse, R76, R12 ;  /* 0x0000004c440c723f */ /* 0x040f62000000000c */
[----:B------:R-:W-:Y:S01]  /*2240*/  @!PT LDS RZ, [RZ] ;  /* 0x00000000fffff984 */ /* 0x000fe20000000800 */
[----:B------:R-:W-:Y:S01]  /*2250*/  @!PT LDS RZ, [RZ] ;  /* 0x00000000fffff984 */ /* 0x000fe20000000800 */
[----:B------:R-:W-:Y:S01]  /*2260*/  @!PT LDS RZ, [RZ] ;  /* 0x00000000fffff984 */ /* 0x000fe20000000800 */
[----:B------:R4:W-:Y:S01]  /*2270*/  @P3 LDGSTS.E.LTC128B.64 [R125], desc[UR14][R142.64] ;  /* 0x000000008e7d3fae */ /* 0x0009e2000b921b4e */
[----:B------:R-:W-:Y:S02]  /*2280*/  @UP1 UIADD3 UR10, UR12, 0x2000, URZ ;  /* 0x000020000c0a1890 */ /* 0x000fe4000fffe03f */
[----:B------:R-:W-:Y:S02]  /*2290*/  SHF.R.U32.HI R139, RZ, 0x2, R139 ;  /* 0x00000002ff8b7819 */ /* 0x000fe4000001168b */
[----:B------:R-:W-:Y:S01]  /*22a0*/  LOP3.LUT R138, R122, 0x8, RZ, 0xc0, !PT ;  /* 0x000000087a8a7812 */ /* 0x000fe200078ec0ff */
[----:B------:R-:W-:Y:S01]  /*22b0*/  @P1 LDGSTS.E.LTC128B.64 [R125+0x80], desc[UR14][R126.64+0x80] ;  /* 0x000800807e7d1fae */ /* 0x000fe2000b921b4e */
[----:B------:R-:W-:Y:S01]  /*22c0*/  ISETP.NE.U32.AND P3, PT, R139, RZ, PT ;  /* 0x000000ff8b00720c */ /* 0x000fe20003f65070 */
[----:B------:R-:W-:Y:S01]  /*22d0*/  UMOV UR12, UR10 ;  /* 0x0000000a000c7c82 */ /* 0x000fe20008000000 */
[C---:B------:R-:W-:Y:S02]  /*22e0*/  IADD3 R144, P1, R123.reuse, R134, RZ ;  /* 0x000000867b907210 */ /* 0x040fe40007f3e0ff */
[----:B------:R-:W-:Y:S01]  /*22f0*/  SHF.R.U32.HI R138, RZ, 0x3, R138 ;  /* 0x00000003ff8a7819 */ /* 0x000fe2000001168a */
[----:B------:R1:W-:Y:S01]  /*2300*/  @P2 LDGSTS.E.LTC128B.64 [R125+0x6000], desc[UR14][R140.64] ;  /* 0x060000008c7d2fae */ /* 0x0003e2000b921b4e */
[----:B------:R-:W-:Y:S01]  /*2310*/  LOP3.LUT R139, R124, 0x100, RZ, 0xc0, !PT ;  /* 0x000001007c8b7812 */ /* 0x000fe200078ec0ff */
[----:B------:R-:W-:Y:S01]  /*2320*/  IMAD.X R145, R118, 0x1, R115, P1 ;  /* 0x0000000176917824 */ /* 0x000fe200008e0673 */
[-C--:B------:R-:W5:Y:S03]  /*2330*/  DMMA.8x8x4 R16, R68, R78.reuse, R16 ;  /* 0x0000004e4410723f */ /* 0x080f660000000010 */
[----:B------:R-:W-:Y:S01]  /*2340*/  @P0 LDGSTS.E.LTC128B.64 [R125+0x6080], desc[UR14][R128.64+0x80] ;  /* 0x06080080807d0fae */ /* 0x000fe2000b921b4e */
[----:B------:R-:W-:Y:S02]  /*2350*/  ISETP.NE.U32.AND P2, PT, R138, RZ, PT ;  /* 0x000000ff8a00720c */ /* 0x000fe40003f45070 */
[----:B------:R-:W-:Y:S02]  /*2360*/  IADD3 R146, P1, R123, R136, RZ ;  /* 0x000000887b927210 */ /* 0x000fe40007f3e0ff */
[----:B------:R-:W-:Y:S02]  /*2370*/  SHF.R.U32.HI R139, RZ, 0x8, R139 ;  /* 0x00000008ff8b7819 */ /* 0x000fe4000001168b */
[----:B------:R-:W-:Y:S01]  /*2380*/  LOP3.LUT R138, R122, 0x100, RZ, 0xc0, !PT ;  /* 0x000001007a8a7812 */ /* 0x000fe200078ec0ff */
[----:B------:R-:W-:Y:S01]  /*2390*/  IMAD.X R147, R118, 0x1, R116, P1 ;  /* 0x0000000176937824 */ /* 0x000fe200008e0674 */
[----:B------:R-:W-:Y:S04]  /*23a0*/  DEPBAR.LE SB5, 0xc ;  /* 0x0000d3000000791a */ /* 0x000fe80000000000 */
[C---:B------:R-:W5:Y:S04]  /*23b0*/  DMMA.8x8x4 R20, R70.reuse, R78, R20 ;  /* 0x0000004e4614723f */ /* 0x040f680000000014 */
[----:B----4-:R-:W-:Y:S02]  /*23c0*/  IADD3 R142, P0, R107, R130, RZ ;  /* 0x000000826b8e7210 */ /* 0x010fe40007f1e0ff */
[----:B------:R-:W-:Y:S03]  /*23d0*/  SHF.R.U32.HI R138, RZ, 0x8, R138 ;  /* 0x00000008ff8a7819 */ /* 0x000fe6000001168a */
[----:B------:R-:W-:Y:S01]  /*23e0*/  IMAD.X R143, R108, 0x1, R119, P0 ;  /* 0x000000016c8f7824 */ /* 0x000fe200000e0677 */
[----:B------:R-:W-:Y:S02]  /*23f0*/  ISETP.NE.U32.AND P0, PT, R139, RZ, PT ;  /* 0x000000ff8b00720c */ /* 0x000fe40003f05070 */
[C---:B------:R-:W-:Y:S02]  /*2400*/  LOP3.LUT R139, R124.reuse, 0x400, RZ, 0xc0, !PT ;  /* 0x000004007c8b7812 */ /* 0x040fe400078ec0ff */
[C---:B-1----:R-:W-:Y:S02]  /*2410*/  LOP3.LUT R141, R124.reuse, 0x4, RZ, 0xc0, !PT ;  /* 0x000000047c8d7812 */ /* 0x042fe400078ec0ff */
[----:B------:R-:W-:Y:S01]  /*2420*/  SHF.R.U32.HI R139, RZ, 0xa, R139 ;  /* 0x0000000aff8b7819 */ /* 0x000fe2000001168b */
[C---:B------:R-:W5:Y:S03]  /*2430*/  DMMA.8x8x4 R24, R70.reuse, R76, R24 ;  /* 0x0000004c4618723f */ /* 0x040f660000000018 */
[----:B------:R-:W-:Y:S02]  /*2440*/  SHF.R.U32.HI R141, RZ, 0x2, R141 ;  /* 0x00000002ff8d7819 */ /* 0x000fe4000001168d */
[C---:B------:R-:W-:Y:S02]  /*2450*/  LOP3.LUT R140, R124.reuse, 0x8, RZ, 0xc0, !PT ;  /* 0x000000087c8c7812 */ /* 0x040fe400078ec0ff */
[----:B------:R-:W-:Y:S02]  /*2460*/  ISETP.NE.U32.AND P5, PT, R141, RZ, PT ;  /* 0x000000ff8d00720c */ /* 0x000fe40003fa5070 */
[----:B------:R-:W-:Y:S02]  /*2470*/  SHF.R.U32.HI R140, RZ, 0x3, R140 ;  /* 0x00000003ff8c7819 */ /* 0x000fe4000001168c */
[----:B------:R-:W-:Y:S02]  /*2480*/  LOP3.LUT R141, R124, 0x200, RZ, 0xc0, !PT ;  /* 0x000002007c8d7812 */ /* 0x000fe400078ec0ff */
[----:B------:R-:W-:Y:S03]  /*2490*/  ISETP.NE.U32.AND P4, PT, R140, RZ, PT ;  /* 0x000000ff8c00720c */ /* 0x000fe60003f85070 */
[C---:B------:R-:W5:Y:S04]  /*24a0*/  DMMA.8x8x4 R28, R70.reuse, R74, R28 ;  /* 0x0000004a461c723f */ /* 0x040f68000000001c */
[----:B------:R-:W-:Y:S02]  /*24b0*/  SHF.R.U32.HI R141, RZ, 0x9, R141 ;  /* 0x00000009ff8d7819 */ /* 0x000fe4000001168d */
[----:B------:R-:W-:Y:S02]  /*24c0*/  LOP3.LUT R140, R122, 0x200, RZ, 0xc0, !PT ;  /* 0x000002007a8c7812 */ /* 0x000fe400078ec0ff */
[----:B------:R-:W-:Y:S02]  /*24d0*/  ISETP.NE.U32.AND P6, PT, R141, RZ, PT ;  /* 0x000000ff8d00720c */ /* 0x000fe40003fc5070 */
[----:B------:R-:W-:Y:S06]  /*24e0*/  SHF.R.U32.HI R140, RZ, 0x9, R140 ;  /* 0x00000009ff8c7819 */ /* 0x000fec000001168c */
[-C--:B------:R1:W5:Y:S02]  /*24f0*/  DMMA.8x8x4 R32, R70, R72.reuse, R32 ;  /* 0x000000484620723f */ /* 0x0803640000000020 */
[----:B-1----:R-:W-:Y:S01]  /*2500*/  LDS.128 R68, [R0+UR5+0x1000] ;  /* 0x0010000500447984 */ /* 0x002fe20008000c00 */
[----:B------:R-:W-:Y:S11]  /*2510*/  DEPBAR.LE SB5, 0xc ;  /* 0x0000d3000000791a */ /* 0x000ff60000000000 */
[----:B------:R-:W-:Y:S02]  /*2520*/  @!UPT UIADD3 URZ, URZ, URZ, URZ ;  /* 0x0000003f3f3ff290 */ /* 0x000fe4000fffe03f */
[C---:B------:R-:W5:Y:S11]  /*2530*/  DMMA.8x8x4 R36, R80.reuse, R72, R36 ;  /* 0x000000485024723f */ /* 0x040f760000000024 */
[----:B------:R-:W-:Y:S05]  /*2540*/  @!UPT UIADD3 URZ, URZ, URZ, URZ ;  /* 0x0000003f3f3ff290 */ /* 0x000fea000fffe03f */
[C---:B------:R-:W5:Y:S11]  /*2550*/  DMMA.8x8x4 R40, R80.reuse, R74, R40 ;  /* 0x0000004a5028723f */ /* 0x040f760000000028 */
[----:B------:R-:W-:Y:S05]  /*2560*/  @!UPT UIADD3 URZ, URZ, URZ, URZ ;  /* 0x0000003f3f3ff290 */ /* 0x000fea000fffe03f */
[C---:B------:R-:W5:Y:S11]  /*2570*/  DMMA.8x8x4 R44, R80.reuse, R76, R44 ;  /* 0x0000004c502c723f */ /* 0x040f76000000002c */
[----:B------:R-:W-:Y:S05]  /*2580*/  @!UPT UIADD3 URZ, URZ, URZ, URZ ;  /* 0x0000003f3f3ff290 */ /* 0x000fea000fffe03f */
[-C--:B------:R-:W5:Y:S01]  /*2590*/  DMMA.8x8x4 R48, R80, R78.reuse, R48 ;  /* 0x0000004e5030723f */ /* 0x080f620000000030 */
[----:B------:R-:W-:Y:S11]  /*25a0*/  DEPBAR.LE SB5, 0xc ;  /* 0x0000d3000000791a */ /* 0x000ff60000000000 */
[----:B------:R-:W-:Y:S04]  /*25b0*/  @!UPT UIADD3 URZ, URZ, URZ, URZ ;  /* 0x0000003f3f3ff290 */ /* 0x000fe8000fffe03f */
[C---:B------:R-:W5:Y:S11]  /*25c0*/  DMMA.8x8x4 R52, R82.reuse, R78, R52 ;  /* 0x0000004e5234723f */ /* 0x040f760000000034 */
[----:B------:R-:W-:Y:S05]  /*25d0*/  @!UPT UIADD3 URZ, URZ, URZ, URZ ;  /* 0x0000003f3f3ff290 */ /* 0x000fea000fffe03f */
[C---:B------:R1:W5:Y:S02]  /*25e0*/  DMMA.8x8x4 R56, R82.reuse, R76, R56 ;  /* 0x0000004c5238723f */ /* 0x0403640000000038 */
[----:B-1----:R-:W-:Y:S11]  /*25f0*/  LDS.128 R76, [R0+UR4+0x7080] ;  /* 0x00708004004c7984 */ /* 0x002ff60008000c00 */
[----:B------:R-:W-:Y:S03]  /*2600*/  @!UPT UIADD3 URZ, URZ, URZ, URZ ;  /* 0x0000003f3f3ff290 */ /* 0x000fe6000fffe03f */
[C---:B------:R-:W5:Y:S11]  /*2610*/  DMMA.8x8x4 R60, R82.reuse, R74, R60 ;  /* 0x0000004a523c723f */ /* 0x040f76000000003c */
[----:B------:R-:W-:Y:S05]  /*2620*/  @!UPT UIADD3 URZ, URZ, URZ, URZ ;  /* 0x0000003f3f3ff290 */ /* 0x000fea000fffe03f */
[----:B------:R1:W5:Y:S02]  /*2630*/  DMMA.8x8x4 R64, R82, R72, R64 ;  /* 0x000000485240723f */ /* 0x0003640000000040 */
[----:B-1----:R-:W1:Y:S08]  /*2640*/  LDS.128 R72, [R0+UR4+0x7000] ;  /* 0x0070000400487984 */ /* 0x002e700008000c00 */
[----:B------:R-:W4:Y:S01]  /*2650*/  LDS.128 R80, [R0+UR5+0x1080] ;  /* 0x0010800500507984 */ /* 0x000f220008000c00 */
[----:B------:R-:W-:-:S05]  /*2660*/  DEPBAR.LE SB5, 0xc ;  /* 0x0000d3000000791a */ /* 0x000fca0000000000 */
[C---:B--2---:R-:W5:Y:S02]  /*2670*/  DMMA.8x8x4 R4, R84.reuse, R88, R4 ;  /* 0x000000585404723f */ /* 0x044f640000000004 */
[----:B------:R-:W-:Y:S01]  /*2680*/  @!PT LDS RZ, [RZ] ;  /* 0x00000000fffff984 */ /* 0x000fe20000000800 */
[----:B------:R-:W-:Y:S01]  /*2690*/  @!PT LDS RZ, [RZ] ;  /* 0x00000000fffff984 */ /* 0x000fe20000000800 */
[----:B------:R-:W-:Y:S01]  /*26a0*/  @!PT LDS RZ, [RZ] ;  /* 0x00000000fffff984 */ /* 0x000fe20000000800 */
[----:B------:R-:W-:Y:S02]  /*26b0*/  @P5 LDGSTS.E.LTC128B.64 [R125+0x100], desc[UR14][R126.64+0x100] ;  /* 0x001001007e7d5fae */ /* 0x000fe4000b921b4e */
[----:B------:R-:W-:Y:S02]  /*26c0*/  ISETP.NE.U32.AND P5, PT, R138, RZ, PT ;  /* 0x000000ff8a00720c */ /* 0x000fe40003fa5070 */
[----:B------:R-:W-:Y:S02]  /*26d0*/  LOP3.LUT R138, R124, 0x800, RZ, 0xc0, !PT ;  /* 0x000008007c8a7812 */ /* 0x000fe400078ec0ff */
[----:B------:R2:W-:Y:S01]  /*26e0*/  @P4 LDGSTS.E.LTC128B.64 [R125+0x180], desc[UR14][R126.64+0x180] ;  /* 0x001801807e7d4fae */ /* 0x0005e2000b921b4e */
[----:B------:R-:W-:Y:S02]  /*26f0*/  ISETP.NE.U32.AND P4, PT, R140, RZ, PT ;  /* 0x000000ff8c00720c */ /* 0x000fe40003f85070 */
[----:B------:R-:W-:Y:S05]  /*2700*/  SHF.R.U32.HI R138, RZ, 0xb, R138 ;  /* 0x0000000bff8a7819 */ /* 0x000fea000001168a */
[C---:B------:R-:W5:Y:S01]  /*2710*/  DMMA.8x8x4 R8, R84.reuse, R90, R8 ;  /* 0x0000005a5408723f */ /* 0x040f620000000008 */
[----:B------:R-:W-:Y:S02]  /*2720*/  @P3 LDGSTS.E.LTC128B.64 [R125+0x6100], desc[UR14][R128.64+0x100] ;  /* 0x06100100807d3fae */ /* 0x000fe4000b921b4e */
[----:B------:R-:W-:Y:S02]  /*2730*/  ISETP.NE.U32.AND P3, PT, R139, RZ, PT ;  /* 0x000000ff8b00720c */ /* 0x000fe40003f65070 */
[----:B------:R-:W-:Y:S02]  /*2740*/  LOP3.LUT R139, R122, 0x400, RZ, 0xc0, !PT ;  /* 0x000004007a8b7812 */ /* 0x000fe400078ec0ff */
[----:B------:R4:W-:Y:S01]  /*2750*/  @P2 LDGSTS.E.LTC128B.64 [R125+0x6180], desc[UR14][R128.64+0x180] ;  /* 0x06180180807d2fae */ /* 0x0009e2000b921b4e */
[----:B------:R-:W-:Y:S02]  /*2760*/  ISETP.NE.U32.AND P2, PT, R138, RZ, PT ;  /* 0x000000ff8a00720c */ /* 0x000fe40003f45070 */
[----:B------:R-:W-:Y:S02]  /*2770*/  SHF.R.U32.HI R139, RZ, 0xa, R139 ;  /* 0x0000000aff8b7819 */ /* 0x000fe4000001168b */
[----:B------:R-:W-:Y:S02]  /*2780*/  LOP3.LUT R138, R122, 0x800, RZ, 0xc0, !PT ;  /* 0x000008007a8a7812 */ /* 0x000fe400078ec0ff */
[----:B------:R-:W-:Y:S02]  /*2790*/  ISETP.NE.U32.AND P1, PT, R139, RZ, PT ;  /* 0x000000ff8b00720c */ /* 0x000fe40003f25070 */
[C---:B------:R-:W5:Y:S04]  /*27a0*/  DMMA.8x8x4 R12, R84.reuse, R92, R12 ;  /* 0x0000005c540c723f */ /* 0x040f68000000000c */
[----:B------:R-:W-:Y:S11]  /*27b0*/  SHF.R.U32.HI R138, RZ, 0xb, R138 ;  /* 0x0000000bff8a7819 */ /* 0x000ff6000001168a */
[----:B------:R-:W-:Y:S01]  /*27c0*/  @!UPT UIADD3 URZ, URZ, URZ, URZ ;  /* 0x0000003f3f3ff290 */ /* 0x000fe2000fffe03f */
[-C--:B------:R-:W5:Y:S01]  /*27d0*/  DMMA.8x8x4 R16, R84, R94.reuse, R16 ;  /* 0x0000005e5410723f */ /* 0x080f620000000010 */
[----:B------:R-:W-:Y:S11]  /*27e0*/  DEPBAR.LE SB5, 0xc ;  /* 0x0000d3000000791a */ /* 0x000ff60000000000 */
[----:B------:R-:W-:Y:S04]  /*27f0*/  @!UPT UIADD3 URZ, URZ, URZ, URZ ;  /* 0x0000003f3f3ff290 */ /* 0x000fe8000fffe03f */
[C---:B------:R-:W5:Y:S11]  /*2800*/  DMMA.8x8x4 R20, R86.reuse, R94, R20 ;  /* 0x0000005e5614723f */ /* 0x040f760000000014 */
[----:B------:R-:W-:Y:S05]  /*2810*/  @!UPT UIADD3 URZ, URZ, URZ, URZ ;  /* 0x0000003f3f3ff290 */ /* 0x000fea000fffe03f */
[C---:B------:R-:W5:Y:S11]  /*2820*/  DMMA.8x8x4 R24, R86.reuse, R92, R24 ;  /* 0x0000005c5618723f */ /* 0x040f760000000018 */
[----:B------:R-:W-:Y:S05]  /*2830*/  @!UPT UIADD3 URZ, URZ, URZ, URZ ;  /* 0x0000003f3f3ff290 */ /* 0x000fea000fffe03f */
[C---:B------:R-:W5:Y:S11]  /*2840*/  DMMA.8x8x4 R28, R86.reuse, R90, R28 ;  /* 0x0000005a561c723f */ /* 0x040f76000000001c */
[----:B------:R-:W-:Y:S05]  /*2850*/  @!UPT UIADD3 URZ, URZ, URZ, URZ ;  /* 0x0000003f3f3ff290 */ /* 0x000fea000fffe03f */
[-C--:B--2---:R2:W5:Y:S02]  /*2860*/  DMMA.8x8x4 R32, R86, R88.reuse, R32 ;  /* 0x000000585620723f */ /* 0x0845640000000020 */
[----:B--2---:R-:W-:Y:S01]  /*2870*/  LDS.128 R84, [R0+UR5+0x1800] ;  /* 0x0018000500547984 */ /* 0x004fe20008000c00 */
[----:B------:R-:W-:Y:S11]  /*2880*/  DEPBAR.LE SB5, 0xc ;  /* 0x0000d3000000791a */ /* 0x000ff60000000000 */
[----:B------:R-:W-:Y:S02]  /*2890*/  @!UPT UIADD3 URZ, URZ, URZ, URZ ;  /* 0x0000003f3f3ff290 */ /* 0x000fe4000fffe03f */
[C---:B---3--:R-:W5:Y:S11]  /*28a0*/  DMMA.8x8x4 R36, R96.reuse, R88, R36 ;  /* 0x000000586024723f */ /* 0x048f760000000024 */
        /* <DEDUP_REMOVED lines=11> */
[----:B--2---:R-:W-:Y:S11]  /*2960*/  LDS.128 R92, [R0+UR4+0x7880] ;  /* 0x00788004005c7984 */ /* 0x004ff60008000c00 */
[----:B------:R-:W-:Y:S03]  /*2970*/  @!UPT UIADD3 URZ, URZ, URZ, URZ ;  /* 0x0000003f3f3ff290 */ /* 0x000fe6000fffe03f */
[C---:B------:R-:W5:Y:S11]  /*2980*/  DMMA.8x8x4 R60, R98.reuse, R90, R60 ;  /* 0x0000005a623c723f */ /* 0x040f76000000003c */
[----:B------:R-:W-:Y:S05]  /*2990*/  @!UPT UIADD3 URZ, URZ, URZ, URZ ;  /* 0x0000003f3f3ff290 */ /* 0x000fea000fffe03f */
[----:B------:R2:W5:Y:S02]  /*29a0*/  DMMA.8x8x4 R64, R98, R88, R64 ;  /* 0x000000586240723f */ /* 0x0005640000000040 */
[----:B--2---:R-:W2:Y:S01]  /*29b0*/  LDS.128 R88, [R0+UR4+0x7800] ;  /* 0x0078000400587984 */ /* 0x004ea20008000c00 */
[----:B------:R-:W-:Y:S07]  /*29c0*/  UIADD3 UR4, UR8, UR4, URZ ;  /* 0x0000000408047290 */ /* 0x000fee000fffe03f */
[----:B------:R-:W3:Y:S01]  /*29d0*/  LDS.128 R96, [R0+UR5+0x1880] ;  /* 0x0018800500607984 */ /* 0x000ee20008000c00 */
[----:B------:R-:W-:Y:S01]  /*29e0*/  UIADD3 UR5, UR8, UR5, URZ ;  /* 0x0000000508057290 */ /* 0x000fe2000fffe03f */
[----:B------:R-:W-:-:S04]  /*29f0*/  DEPBAR.LE SB5, 0xc ;  /* 0x0000d3000000791a */ /* 0x000fc80000000000 */
[C---:B-1----:R-:W5:Y:S02]  /*2a00*/  DMMA.8x8x4 R4, R68.reuse, R72, R4 ;  /* 0x000000484404723f */ /* 0x042f640000000004 */
[----:B------:R-:W-:Y:S01]  /*2a10*/  @!PT LDS RZ, [RZ] ;  /* 0x00000000fffff984 */ /* 0x000fe20000000800 */
[----:B------:R-:W-:Y:S01]  /*2a20*/  @!PT LDS RZ, [RZ] ;  /* 0x00000000fffff984 */ /* 0x000fe20000000800 */
[----:B------:R-:W-:Y:S01]  /*2a30*/  @!PT LDS RZ, [RZ] ;  /* 0x00000000fffff984 */ /* 0x000fe20000000800 */
[----:B------:R-:W-:Y:S02]  /*2a40*/  @P0 LDGSTS.E.LTC128B.64 [R125+0x1000], desc[UR14][R144.64] ;  /* 0x01000000907d0fae */ /* 0x000fe4000b921b4e */
[----:B------:R-:W-:Y:S04]  /*2a50*/  IADD3 R148, P0, R107, R132, RZ ;  /* 0x000000846b947210 */ /* 0x000fe80007f1e0ff */
[----:B------:R-:W-:Y:S01]  /*2a60*/  @P6 LDGSTS.E.LTC128B.64 [R125+0x1080], desc[UR14][R146.64+0x80] ;  /* 0x01080080927d6fae */ /* 0x000fe2000b921b4e */
[----:B------:R-:W-:Y:S01]  /*2a70*/  IMAD.X R149, R108, 0x1, R121, P0 ;  /* 0x000000016c957824 */ /* 0x000fe200000e0679 */
[----:B------:R-:W-:Y:S06]  /*2a80*/  ISETP.NE.U32.AND P0, PT, R138, RZ, PT ;  /* 0x000000ff8a00720c */ /* 0x000fec0003f05070 */
[C---:B------:R-:W5:Y:S01]  /*2a90*/  DMMA.8x8x4 R8, R68.reuse, R74, R8 ;  /* 0x0000004a4408723f */ /* 0x040f620000000008 */
[----:B------:R-:W-:Y:S06]  /*2aa0*/  @P5 LDGSTS.E.LTC128B.64 [R125+0x7000], desc[UR14][R142.64] ;  /* 0x070000008e7d5fae */ /* 0x000fec000b921b4e */
[----:B------:R-:W-:Y:S06]  /*2ab0*/  @P4 LDGSTS.E.LTC128B.64 [R125+0x7080], desc[UR14][R148.64+0x80] ;  /* 0x07080080947d4fae */ /* 0x000fec000b921b4e */
[----:B------:R-:W-:Y:S01]  /*2ac0*/  @P3 LDGSTS.E.LTC128B.64 [R125+0x1100], desc[UR14][R146.64+0x100] ;  /* 0x01100100927d3fae */ /* 0x000fe2000b921b4e */
[----:B------:R-:W-:Y:S02]  /*2ad0*/  IADD3 R141, P3, R126, R104, RZ ;  /* 0x000000687e8d7210 */ /* 0x000fe40007f7e0ff */
[C---:B------:R-:W5:Y:S03]  /*2ae0*/  DMMA.8x8x4 R12, R68.reuse, R76, R12 ;  /* 0x0000004c440c723f */ /* 0x040f66000000000c */
[----:B------:R-:W-:Y:S01]  /*2af0*/  @P2 LDGSTS.E.LTC128B.64 [R125+0x1180], desc[UR14][R146.64+0x180] ;  /* 0x01180180927d2fae */ /* 0x000fe2000b921b4e */
[----:B------:R-:W-:Y:S04]  /*2b00*/  IADD3 R126, P2, R141, R102, RZ ;  /* 0x000000668d7e7210 */ /* 0x000fe80007f5e0ff */
[----:B------:R-:W-:Y:S01]  /*2b10*/  IADD3.X R127, R103, R127, R105, P2, P3 ;  /* 0x0000007f677f7210 */ /* 0x000fe200017e6469 */
[----:B------:R-:W-:Y:S01]  /*2b20*/  @P1 LDGSTS.E.LTC128B.64 [R125+0x7100], desc[UR14][R148.64+0x100] ;  /* 0x07100100947d1fae */ /* 0x000fe2000b921b4e */
[-C--:B------:R-:W-:Y:S02]  /*2b30*/  IADD3 R139, P1, R128, R100.reuse, RZ ;  /* 0x00000064808b7210 */ /* 0x080fe40007f3e0ff */
[----:B------:R-:W-:Y:S04]  /*2b40*/  IADD3 R107, P3, P2, R107, R100, R2 ;  /* 0x000000646b6b7210 */ /* 0x000fe80007a7e002 */
[-C--:B------:R-:W5:Y:S01]  /*2b50*/  DMMA.8x8x4 R16, R68, R78.reuse, R16 ;  /* 0x0000004e4410723f */ /* 0x080f620000000010 */
[----:B------:R1:W-:Y:S03]  /*2b60*/  @P0 LDGSTS.E.LTC128B.64 [R125+0x7180], desc[UR14][R148.64+0x180] ;  /* 0x07180180947d0fae */ /* 0x0003e6000b921b4e */
[----:B----4-:R-:W-:Y:S02]  /*2b70*/  IADD3 R128, P0, R139, R2, RZ ;  /* 0x000000028b807210 */ /* 0x010fe40007f1e0ff */
[----:B------:R-:W-:Y:S01]  /*2b80*/  IADD3.X R108, R108, R101, R3, P3, P2 ;  /* 0x000000656c6c7210 */ /* 0x000fe20001fe4403 */
[----:B------:R-:W0:Y:S01]  /*2b90*/  LDGDEPBAR ;  /* 0x00000000000079af */ /* 0x000e220000000000 */
[----:B------:R-:W-:Y:S08]  /*2ba0*/  DEPBAR.LE SB5, 0xc ;  /* 0x0000d3000000791a */ /* 0x000ff00000000000 */
[C---:B------:R-:W5:Y:S11]  /*2bb0*/  DMMA.8x8x4 R20, R70.reuse, R78, R20 ;  /* 0x0000004e4614723f */ /* 0x040f760000000014 */
[----:B------:R-:W-:Y:S05]  /*2bc0*/  @!UPT UIADD3 URZ, URZ, URZ, URZ ;  /* 0x0000003f3f3ff290 */ /* 0x000fea000fffe03f */
[C---:B------:R-:W5:Y:S01]  /*2bd0*/  DMMA.8x8x4 R24, R70.reuse, R76, R24 ;  /* 0x0000004c4618723f */ /* 0x040f620000000018 */
[----:B------:R-:W-:Y:S04]  /*2be0*/  DEPBAR.LE SB0, 0x1 ;  /* 0x000080400000791a */ /* 0x000fe80000000000 */
[----:B------:R-:W-:Y:S01]  /*2bf0*/  BAR.SYNC.DEFER_BLOCKING 0x0 ;  /* 0x0000000000007b1d */ /* 0x000fe20000010000 */
[----:B-1----:R-:W-:Y:S02]  /*2c00*/  IADD3.X R125, R3, R129, R101, P0, P1 ;  /* 0x00000081037d7210 */ /* 0x002fe400007e2465 */
[C---:B------:R-:W-:Y:S01]  /*2c10*/  ISETP.NE.AND P0, PT, R120.reuse, 0x2, PT ;  /* 0x000000027800780c */ /* 0x040fe20003f05270 */
[----:B------:R-:W-:Y:S03]  /*2c20*/  VIADD R120, R120, 0xffffffff ;  /* 0xffffffff78787836 */ /* 0x000fe60000000000 */
[----:B------:R-:W-:Y:S04]  /*2c30*/  SEL R124, R124, RZ, P0 ;  /* 0x000000ff7c7c7207 */ /* 0x000fe80000000000 */
[C---:B------:R-:W5:Y:S04]  /*2c40*/  DMMA.8x8x4 R28, R70.reuse, R74, R28 ;  /* 0x0000004a461c723f */ /* 0x040f68000000001c */
[----:B------:R-:W-:Y:S02]  /*2c50*/  ISETP.GT.AND P4, PT, R120, -0x1, PT ;  /* 0xffffffff7800780c */ /* 0x000fe40003f84270 */
[----:B------:R-:W-:Y:S02]  /*2c60*/  SEL R122, R122, RZ, P0 ;  /* 0x000000ff7a7a7207 */ /* 0x000fe40000000000 */
[----:B------:R-:W-:Y:S04]  /*2c70*/  IADD3 R123, P1, P0, R123, R104, R102 ;  /* 0x000000687b7b7210 */ /* 0x000fe8000783e066 */
[----:B------:R-:W-:Y:S04]  /*2c80*/  IADD3.X R118, R118, R105, R103, P1, P0 ;  /* 0x0000006976767210 */ /* 0x000fe80000fe0467 */
[-C--:B------:R1:W5:Y:S02]  /*2c90*/  DMMA.8x8x4 R32, R70, R72.reuse, R32 ;  /* 0x000000484620723f */ /* 0x0803640000000020 */
[----:B-1----:R1:W1:Y:S01]  /*2ca0*/  LDS.128 R68, [R0+UR5] ;  /* 0x0000000500447984 */ /* 0x0022620008000c00 */
        /* <DEDUP_REMOVED lines=14> */
[----:B----4-:R1:W1:Y:S11]  /*2d90*/  LDS.128 R76, [R0+UR4+0x6080] ;  /* 0x00608004004c7984 */ /* 0x0102760008000c00 */
[----:B------:R-:W-:Y:S03]  /*2da0*/  @!UPT UIADD3 URZ, URZ, URZ, URZ ;  /* 0x0000003f3f3ff290 */ /* 0x000fe6000fffe03f */
[C---:B------:R-:W5:Y:S11]  /*2db0*/  DMMA.8x8x4 R60, R82.reuse, R74, R60 ;  /* 0x0000004a523c723f */ /* 0x040f76000000003c */
[----:B------:R-:W-:Y:S05]  /*2dc0*/  @!UPT UIADD3 URZ, URZ, URZ, URZ ;  /* 0x0000003f3f3ff290 */ /* 0x000fea000fffe03f */
[----:B------:R4:W5:Y:S02]  /*2dd0*/  DMMA.8x8x4 R64, R82, R72, R64 ;  /* 0x000000485240723f */ /* 0x0009640000000040 */
[----:B----4-:R1:W1:Y:S08]  /*2de0*/  LDS.128 R80, [R0+UR5+0x80] ;  /* 0x0000800500507984 */ /* 0x0102700008000c00 */
[----:B------:R1:W1:Y:S01]  /*2df0*/  LDS.128 R72, [R0+UR4+0x6000] ;  /* 0x0060000400487984 */ /* 0x0002620008000c00 */
[----:B------:R-:W-:-:S05]  /*2e00*/  DEPBAR.LE SB5, 0xc ;  /* 0x0000d3000000791a */ /* 0x000fca0000000000 */
[C---:B--2---:R2:W5:Y:S11]  /*2e10*/  DMMA.8x8x4 R4, R84.reuse, R88, R4 ;  /* 0x000000585404723f */ /* 0x0445760000000004 */
[----:B------:R-:W-:Y:S05]  /*2e20*/  @!UPT UIADD3 URZ, URZ, URZ, URZ ;  /* 0x0000003f3f3ff290 */ /* 0x000fea000fffe03f */
[C---:B------:R2:W5:Y:S11]  /*2e30*/  DMMA.8x8x4 R8, R84.reuse, R90, R8 ;  /* 0x0000005a5408723f */ /* 0x0405760000000008 */
[----:B------:R-:W-:Y:S05]  /*2e40*/  @!UPT UIADD3 URZ, URZ, URZ, URZ ;  /* 0x0000003f3f3ff290 */ /* 0x000fea000fffe03f */
[C---:B------:R2:W5:Y:S11]  /*2e50*/  DMMA.8x8x4 R12, R84.reuse, R92, R12 ;  /* 0x0000005c540c723f */ /* 0x040576000000000c */
[----:B------:R-:W-:Y:S05]  /*2e60*/  @!UPT UIADD3 URZ, URZ, URZ, URZ ;  /* 0x0000003f3f3ff290 */ /* 0x000fea000fffe03f */
[-C--:B------:R2:W5:Y:S01]  /*2e70*/  DMMA.8x8x4 R16, R84, R94.reuse, R16 ;  /* 0x0000005e5410723f */ /* 0x0805620000000010 */
[----:B------:R-:W-:Y:S11]  /*2e80*/  DEPBAR.LE SB5, 0xc ;  /* 0x0000d3000000791a */ /* 0x000ff60000000000 */
[----:B------:R-:W-:Y:S04]  /*2e90*/  @!UPT UIADD3 URZ, URZ, URZ, URZ ;  /* 0x0000003f3f3ff290 */ /* 0x000fe8000fffe03f */
[C---:B------:R2:W5:Y:S11]  /*2ea0*/  DMMA.8x8x4 R20, R86.reuse, R94, R20 ;  /* 0x0000005e5614723f */ /* 0x0405760000000014 */
        /* <DEDUP_REMOVED lines=8> */
[C---:B---3--:R2:W5:Y:S11]  /*2f30*/  DMMA.8x8x4 R36, R96.reuse, R88, R36 ;  /* 0x000000586024723f */ /* 0x0485760000000024 */
        /* <DEDUP_REMOVED lines=14> */
[----:B------:R2:W5:Y:S01]  /*3020*/  DMMA.8x8x4 R64, R98, R88, R64 ;  /* 0x000000586240723f */ /* 0x0005620000000040 */
[----:B------:R-:W-:Y:S03]  /*3030*/  @!UPT UIADD3 URZ, URZ, URZ, URZ ;  /* 0x0000003f3f3ff290 */ /* 0x000fe6000fffe03f */
[----:B------:R-:W-:Y:S11]  /*3040*/  @P4 BRA `(.L_x_4) ;  /* 0xfffffff000004947 */ /* 0x000ff6000383ffff */
.L_x_3:
[----:B------:R-:W0:Y:S01]  /*3050*/  LDGDEPBAR ;  /* 0x00000000000079af */ /* 0x000e220000000000 */
[----:B------:R-:W-:Y:S02]  /*3060*/  ULDC.64 UR4, c[0x0][0x310] ;  /* 0x0000c40000047ab9 */ /* 0x000fe40000000a00 */
[----:B------:R-:W-:Y:S01]  /*3070*/  ISETP.NE.U32.AND P0, PT, RZ, UR4, PT ;  /* 0x00000004ff007c0c */ /* 0x000fe2000bf05070 */
[----:B------:R-:W0:Y:S03]  /*3080*/  LDGDEPBAR ;  /* 0x00000000000079af */ /* 0x000e260000000000 */
[----:B------:R-:W-:Y:S01]  /*3090*/  ISETP.NE.AND.EX P0, PT, RZ, UR5, PT, P0 ;  /* 0x00000005ff007c0c */ /* 0x000fe2000bf05300 */
[----:B------:R-:W-:-:S04]  /*30a0*/  DEPBAR.LE SB0, 0x0 ;  /* 0x000080000000791a */ /* 0x000fc80000000000 */
[----:B------:R-:W-:Y:S08]  /*30b0*/  BAR.SYNC.DEFER_BLOCKING 0x0 ;  /* 0x0000000000007b1d */ /* 0x000ff00000010000 */
[----:B------:R-:W-:Y:S05]  /*30c0*/  @!P0 BRA `(.L_x_5) ;  /* 0x00000000001c8947 */ /* 0x000fea0003800000 */
[----:B------:R-:W4:Y:S02]  /*30d0*/  LDC.64 R116, c[0x0][0x310] ;  /* 0x0000c400ff747b82 */ /* 0x000f240000000a00 */
[----:B----4-:R-:W4:Y:S02]  /*30e0*/  LDG.E.64 R116, desc[UR14][R116.64] ;  /* 0x0000000e74747981 */ /* 0x010f24000c1e1b00 */
[----:B----4-:R-:W-:-:S04]  /*30f0*/  ISETP.NE.U32.AND P0, PT, R116, RZ, PT ;  /* 0x000000ff7400720c */ /* 0x010fc80003f05070 */
[----:B------:R-:W-:-:S13]  /*3100*/  ISETP.NE.AND.EX P0, PT, R117, RZ, PT, P0 ;  /* 0x000000ff7500720c */ /* 0x000fda0003f05300 */
[----:B------:R-:W-:Y:S05]  /*3110*/  @!P0 BRA `(.L_x_5) ;  /* 0x0000000000088947 */ /* 0x000fea0003800000 */
[----:B------:R-:W4:Y:S01]  /*3120*/  LD.E.64 R116, desc[UR14][R116.64] ;  /* 0x0000000e74747980 */ /* 0x000f22000c101b00 */
[----:B------:R-:W-:Y:S05]  /*3130*/  BRA `(.L_x_6) ;  /* 0x00000000001c7947 */ /* 0x000fea0003800000 */
.L_x_5:
[----:B------:R-:W-:Y:S01]  /*3140*/  ULDC.64 UR4, c[0x0][0x300] ;  /* 0x0000c00000047ab9 */ /* 0x000fe20000000a00 */
[----:B------:R-:W1:Y:S01]  /*3150*/  LDC.64 R116, c[0x0][0x2f0] ;  /* 0x0000bc00ff747b82 */ /* 0x000e620000000a00 */
[----:B------:R-:W-:-:S04]  /*3160*/  ISETP.NE.U32.AND P0, PT, RZ, UR4, PT ;  /* 0x00000004ff007c0c */ /* 0x000fc8000bf05070 */
[----:B------:R-:W-:-:S13]  /*3170*/  ISETP.NE.AND.EX P0, PT, RZ, UR5, PT, P0 ;  /* 0x00000005ff007c0c */ /* 0x000fda000bf05300 */
[----:B------:R-:W-:Y:S05]  /*3180*/  @!P0 BRA `(.L_x_6) ;  /* 0x0000000000088947 */ /* 0x000fea0003800000 */
[----:B-1----:R-:W1:Y:S02]  /*3190*/  LDC.64 R116, c[0x0][0x300] ;  /* 0x0000c000ff747b82 */ /* 0x002e640000000a00 */
[----:B-1----:R-:W4:Y:S02]  /*31a0*/  LDG.E.64 R116, desc[UR14][R116.64] ;  /* 0x0000000e74747981 */ /* 0x002f24000c1e1b00 */
.L_x_6:
[----:B------:R-:W-:Y:S02]  /*31b0*/  ULDC.64 UR4, c[0x0][0x318] ;  /* 0x0000c60000047ab9 */ /* 0x000fe40000000a00 */
[----:B------:R-:W-:-:S04]  /*31c0*/  ISETP.NE.U32.AND P0, PT, RZ, UR4, PT ;  /* 0x00000004ff007c0c */ /* 0x000fc8000bf05070 */
[----:B------:R-:W-:-:S13]  /*31d0*/  ISETP.NE.AND.EX P0, PT, RZ, UR5, PT, P0 ;  /* 0x00000005ff007c0c */ /* 0x000fda000bf05300 */
[----:B------:R-:W-:Y:S05]  /*31e0*/  @!P0 BRA `(.L_x_7) ;  /* 0x00000000001c8947 */ /* 0x000fea0003800000 */
[----:B------:R-:W2:Y:S02]  /*31f0*/  LDC.64 R114, c[0x0][0x318] ;  /* 0x0000c600ff727b82 */ /* 0x000ea40000000a00 */
[----:B--2---:R-:W2:Y:S02]  /*3200*/  LDG.E.64 R114, desc[UR14][R114.64] ;  /* 0x0000000e72727981 */ /* 0x004ea4000c1e1b00 */
[----:B--2---:R-:W-:-:S04]  /*3210*/  ISETP.NE.U32.AND P0, PT, R114, RZ, PT ;  /* 0x000000ff7200720c */ /* 0x004fc80003f05070 */
[----:B------:R-:W-:-:S13]  /*3220*/  ISETP.NE.AND.EX P0, PT, R115, RZ, PT, P0 ;  /* 0x000000ff7300720c */ /* 0x000fda0003f05300 */
[----:B------:R-:W-:Y:S05]  /*3230*/  @!P0 BRA `(.L_x_7) ;  /* 0x0000000000088947 */ /* 0x000fea0003800000 */
[----:B------:R-:W4:Y:S01]  /*3240*/  LD.E.64 R114, desc[UR14][R114.64] ;  /* 0x0000000e72727980 */ /* 0x000f22000c101b00 */
[----:B------:R-:W-:Y:S05]  /*3250*/  BRA `(.L_x_8) ;  /* 0x00000000001c7947 */ /* 0x000fea0003800000 */
.L_x_7:
[----:B------:R-:W-:Y:S01]  /*3260*/  ULDC.64 UR4, c[0x0][0x308] ;  /* 0x0000c20000047ab9 */ /* 0x000fe20000000a00 */
[----:B------:R-:W1:Y:S01]  /*3270*/  LDC.64 R114, c[0x0][0x2f8] ;  /* 0x0000be00ff727b82 */ /* 0x000e620000000a00 */
[----:B------:R-:W-:-:S04]  /*3280*/  ISETP.NE.U32.AND P0, PT, RZ, UR4, PT ;  /* 0x00000004ff007c0c */ /* 0x000fc8000bf05070 */
[----:B------:R-:W-:-:S13]  /*3290*/  ISETP.NE.AND.EX P0, PT, RZ, UR5, PT, P0 ;  /* 0x00000005ff007c0c */ /* 0x000fda000bf05300 */
[----:B------:R-:W-:Y:S05]  /*32a0*/  @!P0 BRA `(.L_x_8) ;  /* 0x0000000000088947 */ /* 0x000fea0003800000 */
[----:B-1----:R-:W1:Y:S02]  /*32b0*/  LDC.64 R114, c[0x0][0x308] ;  /* 0x0000c200ff727b82 */ /* 0x002e640000000a00 */
[----:B-1----:R-:W4:Y:S02]  /*32c0*/  LDG.E.64 R114, desc[UR14][R114.64] ;  /* 0x0000000e72727981 */ /* 0x002f24000c1e1b00 */
.L_x_8:
[----:B------:R-:W2:Y:S01]  /*32d0*/  S2R R2, SR_CTAID.X ;  /* 0x0000000000027919 */ /* 0x000ea20000002500 */
[----:B-1----:R-:W1:Y:S01]  /*32e0*/  LDC R0, c[0x0][0x320] ;  /* 0x0000c800ff007b82 */ /* 0x002e620000000800 */
[----:B------:R-:W-:-:S07]  /*32f0*/  ULDC UR4, c[0x0][0x21c] ;  /* 0x0000870000047ab9 */ /* 0x000fce0000000800 */
[----:B------:R-:W2:Y:S08]  /*3300*/  LDC R75, c[0x0][0x228] ;  /* 0x00008a00ff4b7b82 */ /* 0x000eb00000000800 */
[----:B------:R-:W3:Y:S08]  /*3310*/  LDC.64 R70, c[0x0][0x370] ;  /* 0x0000dc00ff467b82 */ /* 0x000ef00000000a00 */
[----:B------:R-:W3:Y:S01]  /*3320*/  LDC R3, c[0x0][0x344] ;  /* 0x0000d100ff037b82 */ /* 0x000ee20000000800 */
[----:B-1----:R-:W-:-:S07]  /*3330*/  ISETP.NE.AND P0, PT, R0, RZ, PT ;  /* 0x000000ff0000720c */ /* 0x002fce0003f05270 */
[----:B------:R-:W1:Y:S01]  /*3340*/  LDC R68, c[0x0][0x348] ;  /* 0x0000d200ff447b82 */ /* 0x000e620000000800 */
[----:B--2---:R-:W-:-:S05]  /*3350*/  SHF.R.S32.HI R75, RZ, R75, R2 ;  /* 0x0000004bff4b7219 */ /* 0x004fca0000011402 */
[----:B------:R-:W-:Y:S01]  /*3360*/  IMAD R80, R112, UR4, R75 ;  /* 0x0000000470507c24 */ /* 0x000fe2000f8e024b */
[----:B------:R-:W-:Y:S01]  /*3370*/  ULDC UR4, c[0x0][0x340] ;  /* 0x0000d00000047ab9 */ /* 0x000fe20000000800 */
[----:B------:R-:W2:Y:S01]  /*3380*/  LDC R69, c[0x0][0x34c] ;  /* 0x0000d300ff457b82 */ /* 0x000ea20000000800 */
[----:B------:R-:W-:Y:S01]  /*3390*/  MOV R2, UR4 ;  /* 0x0000000400027c02 */ /* 0x000fe20008000f00 */
[----:B---3--:R-:W-:Y:S01]  /*33a0*/  IMAD.WIDE R80, R80, 0x4, R70 ;  /* 0x0000000450507825 */ /* 0x008fe200078e0246 */
[----:B------:R-:W-:Y:S06]  /*33b0*/  @!P0 BRA `(.L_x_9) ;  /* 0x0000000000a88947 */ /* 0x000fec0003800000 */
[----:B------:R-:W-:Y:S02]  /*33c0*/  ISETP.NE.AND P0, PT, R0, 0x1, PT ;  /* 0x000000010000780c */ /* 0x000fe40003f05270 */
[----:B------:R-:W-:-:S11]  /*33d0*/  MOV R79, 0xffffffff ;  /* 0xffffffff004f7802 */ /* 0x000fd60000000f00 */
[----:B------:R-:W-:Y:S05]  /*33e0*/  @!P0 BRA `(.L_x_10) ;  /* 0x0000000000748947 */ /* 0x000fea0003800000 */
[----:B------:R-:W-:-:S13]  /*33f0*/  ISETP.NE.AND P0, PT, R0, 0x2, PT ;  /* 0x000000020000780c */ /* 0x000fda0003f05270 */
[----:B------:R-:W-:Y:S05]  /*3400*/  @!P0 BRA `(.L_x_11) ;  /* 0x0000000000248947 */ /* 0x000fea0003800000 */
[----:B------:R-:W-:-:S13]  /*3410*/  ISETP.NE.AND P0, PT, R0, 0x3, PT ;  /* 0x000000030000780c */ /* 0x000fda0003f05270 */
[----:B------:R-:W-:Y:S05]  /*3420*/  @P0 BRA `(.L_x_12) ;  /* 0x0000000000b80947 */ /* 0x000fea0003800000 */
[----:B------:R-:W3:Y:S08]  /*3430*/  LDC.64 R2, c[0x0][0x340] ;  /* 0x0000d000ff027b82 */ /* 0x000ef00000000a00 */
[----:B-12---:R-:W1:Y:S01]  /*3440*/  LDC.64 R68, c[0x0][0x348] ;  /* 0x0000d200ff447b82 */ /* 0x006e620000000a00 */
[----:B---3--:R-:W-:-:S06]  /*3450*/  IMAD.WIDE R2, R110, 0x8, R2 ;  /* 0x000000086e027825 */ /* 0x008fcc00078e0202 */
[----:B------:R-:W4:Y:S01]  /*3460*/  LDG.E.64 R2, desc[UR14][R2.64] ;  /* 0x0000000e02027981 */ /* 0x000f22000c1e1b00 */
[----:B-1----:R-:W-:-:S06]  /*3470*/  IMAD.WIDE R68, R110, 0x8, R68 ;  /* 0x000000086e447825 */ /* 0x002fcc00078e0244 */
[----:B------:R-:W4:Y:S01]  /*3480*/  LDG.E.64 R68, desc[UR14][R68.64] ;  /* 0x0000000e44447981 */ /* 0x000f22000c1e1b00 */
[----:B------:R-:W-:Y:S05]  /*3490*/  BRA `(.L_x_12) ;  /* 0x00000000009c7947 */ /* 0x000fea0003800000 */
.L_x_11:
[----:B------:R-:W3:Y:S01]  /*34a0*/  LDC.64 R72, c[0x0][0x360] ;  /* 0x0000d800ff487b82 */ /* 0x000ee20000000a00 */
[----:B------:R-:W-:-:S07]  /*34b0*/  SHF.R.S32.HI R77, RZ, 0x1f, R110 ;  /* 0x0000001fff4d7819 */ /* 0x000fce000001146e */
[----:B------:R-:W3:Y:S08]  /*34c0*/  LDC.64 R70, c[0x0][0x368] ;  /* 0x0000da00ff467b82 */ /* 0x000ef00000000a00 */
[----:B------:R-:W3:Y:S08]  /*34d0*/  LDC.64 R2, c[0x0][0x340] ;  /* 0x0000d000ff027b82 */ /* 0x000ef00000000a00 */
[----:B-12---:R-:W1:Y:S01]  /*34e0*/  LDC.64 R68, c[0x0][0x348] ;  /* 0x0000d200ff447b82 */ /* 0x006e620000000a00 */
[----:B---3--:R-:W-:-:S02]  /*34f0*/  IMAD R74, R77, R72, RZ ;  /* 0x000000484d4a7224 */ /* 0x008fc400078e02ff */
[----:B------:R-:W-:-:S04]  /*3500*/  IMAD.WIDE.U32 R84, R110, R72, RZ ;  /* 0x000000486e547225 */ /* 0x000fc800078e00ff */
[C---:B------:R-:W-:Y:S02]  /*3510*/  IMAD R73, R110.reuse, R73, R74 ;  /* 0x000000496e497224 */ /* 0x040fe400078e024a */
[-C--:B------:R-:W-:Y:S02]  /*3520*/  IMAD R77, R77, R70.reuse, RZ ;  /* 0x000000464d4d7224 */ /* 0x080fe400078e02ff */
[----:B------:R-:W-:Y:S01]  /*3530*/  IMAD.WIDE.U32 R82, R110, R70, RZ ;  /* 0x000000466e527225 */ /* 0x000fe200078e00ff */
[----:B------:R-:W-:-:S03]  /*3540*/  IADD3 R70, R85, R73, RZ ;  /* 0x0000004955467210 */ /* 0x000fc60007ffe0ff */
[----:B------:R-:W-:Y:S01]  /*3550*/  IMAD R71, R110, R71, R77 ;  /* 0x000000476e477224 */ /* 0x000fe200078e024d */
[----:B------:R-:W-:-:S04]  /*3560*/  LEA R2, P1, R84, R2, 0x3 ;  /* 0x0000000254027211 */ /* 0x000fc800078218ff */
[----:B------:R-:W-:Y:S02]  /*3570*/  IADD3 R72, R83, R71, RZ ;  /* 0x0000004753487210 */ /* 0x000fe40007ffe0ff */
[----:B------:R-:W-:Y:S02]  /*3580*/  LEA.HI.X R3, R84, R3, R70, 0x3, P1 ;  /* 0x0000000354037211 */ /* 0x000fe400008f1c46 */
[----:B-1----:R-:W-:-:S04]  /*3590*/  LEA R68, P0, R82, R68, 0x3 ;  /* 0x0000004452447211 */ /* 0x002fc800078018ff */
[----:B------:R-:W-:Y:S01]  /*35a0*/  LEA.HI.X R69, R82, R69, R72, 0x3, P0 ;  /* 0x0000004552457211 */ /* 0x000fe200000f1c48 */
[----:B------:R-:W-:Y:S08]  /*35b0*/  BRA `(.L_x_12) ;  /* 0x0000000000547947 */ /* 0x000ff00003800000 */
.L_x_10:
[----:B------:R-:W3:Y:S01]  /*35c0*/  LDC.64 R70, c[0x0][0x368] ;  /* 0x0000da00ff467b82 */ /* 0x000ee20000000a00 */
[----:B------:R-:W-:-:S07]  /*35d0*/  SHF.R.S32.HI R73, RZ, 0x1f, R110 ;  /* 0x0000001fff497819 */ /* 0x000fce000001146e */
[----:B-12---:R-:W1:Y:S01]  /*35e0*/  LDC.64 R68, c[0x0][0x348] ;  /* 0x0000d200ff447b82 */ /* 0x006e620000000a00 */
[-C--:B---3--:R-:W-:Y:S02]  /*35f0*/  IMAD R72, R73, R70.reuse, RZ ;  /* 0x0000004649487224 */ /* 0x088fe400078e02ff */
[----:B------:R-:W-:-:S04]  /*3600*/  IMAD.WIDE.U32 R76, R110, R70, RZ ;  /* 0x000000466e4c7225 */ /* 0x000fc800078e00ff */
[----:B------:R-:W-:Y:S01]  /*3610*/  IMAD R71, R110, R71, R72 ;  /* 0x000000476e477224 */ /* 0x000fe200078e0248 */
[----:B-1----:R-:W-:-:S04]  /*3620*/  LEA R68, P0, R76, R68, 0x3 ;  /* 0x000000444c447211 */ /* 0x002fc800078018ff */
[----:B------:R-:W-:-:S04]  /*3630*/  IADD3 R70, R77, R71, RZ ;  /* 0x000000474d467210 */ /* 0x000fc80007ffe0ff */
[----:B------:R-:W-:Y:S01]  /*3640*/  LEA.HI.X R69, R76, R69, R70, 0x3, P0 ;  /* 0x000000454c457211 */ /* 0x000fe200000f1c46 */
[----:B------:R-:W-:Y:S06]  /*3650*/  BRA `(.L_x_12) ;  /* 0x00000000002c7947 */ /* 0x000fec0003800000 */
.L_x_9:
[----:B------:R-:W3:Y:S01]  /*3660*/  LDC R70, c[0x0][0x224] ;  /* 0x00008900ff467b82 */ /* 0x000ee20000000800 */
[----:B------:R-:W-:Y:S02]  /*3670*/  MOV R79, 0xffffffff ;  /* 0xffffffff004f7802 */ /* 0x000fe40000000f00 */
[----:B---3--:R-:W-:-:S13]  /*3680*/  ISETP.GE.AND P0, PT, R70, 0x2, PT ;  /* 0x000000024600780c */ /* 0x008fda0003f06270 */
[----:B------:R-:W-:Y:S05]  /*3690*/  @!P0 BRA `(.L_x_12) ;  /* 0x00000000001c8947 */ /* 0x000fea0003800000 */
[----:B------:R-:W-:Y:S01]  /*36a0*/  ISETP.GT.AND P0, PT, R109, RZ, PT ;  /* 0x000000ff6d00720c */ /* 0x000fe20003f04270 */
[----:B------:R-:W-:-:S12]  /*36b0*/  IMAD.MOV.U32 R79, RZ, RZ, -0x1 ;  /* 0xffffffffff4f7424 */ /* 0x000fd800078e00ff */
[----:B------:R3:W2:Y:S04]  /*36c0*/  @!P0 LDG.E.STRONG.GPU R79, desc[UR14][R80.64] ;  /* 0x0000000e504f8981 */ /* 0x0006a8000c1ef900 */
[----:B--2---:R-:W-:Y:S01]  /*36d0*/  @!P0 CCTL.IVALL ;  /* 0x00000000ff00898f */ /* 0x004fe20002000000 */
[----:B------:R-:W-:-:S04]  /*36e0*/  ISETP.NE.AND P0, PT, R110, RZ, PT ;  /* 0x000000ff6e00720c */ /* 0x000fc80003f05270 */
[----:B----4-:R-:W-:Y:S02]  /*36f0*/  FSEL R114, R114, RZ, !P0 ;  /* 0x000000ff72727208 */ /* 0x010fe40004000000 */
[----:B------:R-:W-:-:S07]  /*3700*/  FSEL R115, R115, 1.875, !P0 ;  /* 0x3ff0000073737808 */ /* 0x000fce0004000000 */
.L_x_12:
[----:B------:R-:W-:Y:S01]  /*3710*/  SHF.R.S32.HI R70, RZ, 0x1f, R109 ;  /* 0x0000001fff467819 */ /* 0x000fe2000001146d */
[----:B------:R-:W1:Y:S01]  /*3720*/  LDC.64 R76, c[0x0][0x270] ;  /* 0x00009c00ff4c7b82 */ /* 0x000e620000000a00 */
[----:B------:R-:W-:Y:S01]  /*3730*/  ULEA UR7, UR17, UR7, 0x1 ;  /* 0x0000000711077291 */ /* 0x000fe2000f8e083f */
[----:B------:R-:W-:Y:S01]  /*3740*/  LOP3.LUT R95, R109, 0x3, RZ, 0xc0, !PT ;  /* 0x000000036d5f7812 */ /* 0x000fe200078ec0ff */
[----:B------:R-:W-:Y:S01]  /*3750*/  ULDC.64 UR4, c[0x0][0x270] ;  /* 0x00009c0000047ab9 */ /* 0x000fe20000000a00 */
[CC--:B------:R-:W-:Y:S01]  /*3760*/  LEA.HI R72, R70.reuse, R109.reuse, RZ, 0x5 ;  /* 0x0000006d46487211 */ /* 0x0c0fe200078f28ff */
[----:B------:R-:W-:Y:S01]  /*3770*/  IMAD.U32 R90, RZ, RZ, UR4 ;  /* 0x00000004ff5a7e24 */ /* 0x000fe2000f8e00ff */
[-C--:B------:R-:W-:Y:S01]  /*3780*/  LEA.HI R70, R70, R109.reuse, RZ, 0x7 ;  /* 0x0000006d46467211 */ /* 0x080fe200078f38ff */
[----:B------:R-:W-:Y:S01]  /*3790*/  USHF.L.U32 UR9, UR16, 0x4, URZ ;  /* 0x0000000410097899 */ /* 0x000fe2000800063f */
[----:B------:R-:W-:Y:S01]  /*37a0*/  SHF.R.S32.HI R74, RZ, 0x5, R72 ;  /* 0x00000005ff4a7819 */ /* 0x000fe20000011448 */
[----:B------:R-:W2:Y:S01]  /*37b0*/  S2UR UR6, SR_CgaCtaId ;  /* 0x00000000000679c3 */ /* 0x000ea20000008800 */
[----:B------:R-:W-:Y:S01]  /*37c0*/  SHF.R.S32.HI R70, RZ, 0x7, R70 ;  /* 0x00000007ff467819 */ /* 0x000fe20000011446 */
[----:B------:R-:W-:Y:S01]  /*37d0*/  USHF.L.U32 UR4, UR7, 0x3, URZ ;  /* 0x0000000307047899 */ /* 0x000fe2000800063f */
[----:B------:R-:W-:Y:S01]  /*37e0*/  SHF.R.S32.HI R71, RZ, 0x1f, R74 ;  /* 0x0000001fff477819 */ /* 0x000fe2000001144a */
[----:B------:R-:W-:Y:S01]  /*37f0*/  ULDC UR8, c[0x0][0x278] ;  /* 0x00009e0000087ab9 */ /* 0x000fe20000000800 */
[----:B------:R-:W-:Y:S01]  /*3800*/  LOP3.LUT R72, R72, 0xffffffe0, RZ, 0xc0, !PT ;  /* 0xffffffe048487812 */ /* 0x000fe200078ec0ff */
[----:B------:R-:W-:Y:S01]  /*3810*/  UIMAD UR9, UR4, 0x22, UR9 ;  /* 0x00000022040978a4 */ /* 0x000fe2000f8e0209 */
[----:B------:R-:W-:Y:S01]  /*3820*/  LEA.HI R71, R71, R74, RZ, 0x2 ;  /* 0x0000004a47477211 */ /* 0x000fe200078f10ff */
[----:B------:R-:W-:Y:S01]  /*3830*/  UMOV UR7, 0x400 ;  /* 0x0000040000077882 */ /* 0x000fe20000000000 */
[----:B------:R-:W-:-:S02]  /*3840*/  IADD3 R93, -R72, R109, RZ ;  /* 0x0000006d485d7210 */ /* 0x000fc40007ffe1ff */
[----:B------:R-:W-:Y:S02]  /*3850*/  LOP3.LUT R71, R71, 0xfffffffc, RZ, 0xc0, !PT ;  /* 0xfffffffc47477812 */ /* 0x000fe400078ec0ff */
[----:B------:R-:W-:Y:S01]  /*3860*/  LOP3.LUT R72, R109, 0x1f, RZ, 0xc0, !PT ;  /* 0x0000001f6d487812 */ /* 0x000fe200078ec0ff */
[----:B------:R-:W-:Y:S02]  /*3870*/  IMAD R94, R112, 0x40, R93 ;  /* 0x00000040705e7824 */ /* 0x000fe400078e025d */
[----:B------:R-:W-:Y:S01]  /*3880*/  IMAD.IADD R74, R74, 0x1, -R71 ;  /* 0x000000014a4a7824 */ /* 0x000fe200078e0a47 */
[----:B------:R-:W-:Y:S01]  /*3890*/  SHF.R.U32.HI R72, RZ, 0x2, R72 ;  /* 0x00000002ff487819 */ /* 0x000fe20000011648 */
[----:B------:R-:W-:-:S03]  /*38a0*/  IMAD.WIDE R120, R94, 0x8, RZ ;  /* 0x000000085e787825 */ /* 0x000fc600078e02ff */
[----:B------:R-:W-:Y:S01]  /*38b0*/  LEA.HI R71, R74, R74, RZ, 0x1 ;  /* 0x0000004a4a477211 */ /* 0x000fe200078f08ff */
[----:B------:R-:W-:Y:S01]  /*38c0*/  IMAD R95, R72, 0x22, R95 ;  /* 0x00000022485f7824 */ /* 0x000fe200078e025f */
[----:B--2---:R-:W-:Y:S02]  /*38d0*/  ULEA UR6, UR6, UR7, 0x18 ;  /* 0x0000000706067291 */ /* 0x004fe4000f8ec03f */
[----:B------:R-:W-:Y:S01]  /*38e0*/  LOP3.LUT R73, R71, 0x3ffffffe, RZ, 0xc0, !PT ;  /* 0x3ffffffe47497812 */ /* 0x000fe200078ec0ff */
[----:B------:R-:W-:Y:S01]  /*38f0*/  VIADD R95, R95, UR9 ;  /* 0x000000095f5f7c36 */ /* 0x000fe20008000000 */
[----:B------:R-:W-:-:S03]  /*3900*/  SHF.R.S32.HI R71, RZ, 0x1, R71 ;  /* 0x00000001ff477819 */ /* 0x000fc60000011447 */
[----:B------:R-:W-:Y:S01]  /*3910*/  IMAD.IADD R73, R74, 0x1, -R73 ;  /* 0x000000014a497824 */ /* 0x000fe200078e0a49 */
[----:B------:R-:W-:Y:S01]  /*3920*/  LEA R95, R95, UR6, 0x4 ;  /* 0x000000065f5f7c11 */ /* 0x000fe2000f8e20ff */
[----:B------:R-:W-:Y:S02]  /*3930*/  IMAD R70, R70, 0x2, R71 ;  /* 0x0000000246467824 */ /* 0x000fe400078e0247 */
[----:B------:R-:W2:Y:S02]  /*3940*/  LDC R71, c[0x0][0x224] ;  /* 0x00008900ff477b82 */ /* 0x000ea40000000800 */
[C-C-:B------:R-:W-:Y:S02]  /*3950*/  IMAD R96, R70.reuse, 0x8, R73.reuse ;  /* 0x0000000846607824 */ /* 0x140fe400078e0249 */
[----:B------:R-:W-:Y:S02]  /*3960*/  IMAD R70, R70, 0x2, R73 ;  /* 0x0000000246467824 */ /* 0x000fe400078e0249 */
[----:B------:R-:W-:-:S02]  /*3970*/  IMAD R96, R75, 0x10, R96 ;  /* 0x000000104b607824 */ /* 0x000fc400078e0260 */
[----:B------:R-:W3:Y:S01]  /*3980*/  LDC.64 R74, c[0x0][0x2b0] ;  /* 0x0000ac00ff4a7b82 */ /* 0x000ee20000000a00 */
[----:B------:R-:W-:Y:S02]  /*3990*/  IMAD.SHL.U32 R70, R70, 0x4, RZ ;  /* 0x0000000446467824 */ /* 0x000fe400078e00ff */
[----:B------:R-:W-:Y:S02]  /*39a0*/  SHF.L.U32 R96, R96, 0x2, RZ ;  /* 0x0000000260607819 */ /* 0x000fe400000006ff */
[----:B------:R-:W-:Y:S02]  /*39b0*/  IMAD R70, R70, 0x220, RZ ;  /* 0x0000022046467824 */ /* 0x000fe400078e02ff */
[----:B------:R-:W-:Y:S01]  /*39c0*/  SHF.R.S32.HI R113, RZ, 0x1f, R96 ;  /* 0x0000001fff717819 */ /* 0x000fe20000011460 */
[----:B-1----:R-:W-:-:S04]  /*39d0*/  IMAD.WIDE.U32 R82, R96, R76, R120 ;  /* 0x0000004c60527225 */ /* 0x002fc800078e0078 */
[----:B------:R-:W-:Y:S01]  /*39e0*/  IMAD R92, R113, R76, RZ ;  /* 0x0000004c715c7224 */ /* 0x000fe200078e02ff */
[----:B----4-:R-:W-:Y:S01]  /*39f0*/  IADD3 R91, P0, R2, R82, RZ ;  /* 0x00000052025b7210 */ /* 0x010fe20007f1e0ff */
[----:B------:R-:W-:Y:S01]  /*3a00*/  IMAD R93, R93, 0x8, R70 ;  /* 0x000000085d5d7824 */ /* 0x000fe200078e0246 */
[----:B--2---:R-:W-:Y:S01]  /*3a10*/  ISETP.GT.AND P1, PT, R71, 0x1, PT ;  /* 0x000000014700780c */ /* 0x004fe20003f24270 */
[----:B------:R-:W-:Y:S01]  /*3a20*/  IMAD R92, R96, R77, R92 ;  /* 0x0000004d605c7224 */ /* 0x000fe200078e025c */
[----:B------:R-:W1:Y:S01]  /*3a30*/  LDC R71, c[0x0][0x27c] ;  /* 0x00009f00ff477b82 */ /* 0x000e620000000800 */
[----:B------:R-:W-:Y:S01]  /*3a40*/  IMAD.U32 R70, RZ, RZ, UR8 ;  /* 0x00000008ff467e24 */ /* 0x000fe2000f8e00ff */
[----:B------:R-:W-:Y:S02]  /*3a50*/  ISETP.EQ.AND P1, PT, R0, RZ, P1 ;  /* 0x000000ff0000720c */ /* 0x000fe40000f22270 */
[----:B------:R-:W-:Y:S01]  /*3a60*/  IADD3.X R92, R3, R83, R92, P0, !PT ;  /* 0x00000053035c7210 */ /* 0x000fe200007fe45c */
[-C--:B---3--:R-:W-:Y:S01]  /*3a70*/  IMAD R113, R113, R74.reuse, RZ ;  /* 0x0000004a71717224 */ /* 0x088fe200078e02ff */
[----:B------:R-:W-:Y:S01]  /*3a80*/  MOV R0, UR5 ;  /* 0x0000000500007c02 */ /* 0x000fe20008000f00 */
[----:B------:R-:W-:Y:S01]  /*3a90*/  IMAD.WIDE.U32 R120, R96, R74, R120 ;  /* 0x0000004a60787225 */ /* 0x000fe200078e0078 */
[----:B------:R-:W-:-:S02]  /*3aa0*/  ULDC.64 UR4, c[0x0][0x290] ;  /* 0x0000a40000047ab9 */ /* 0x000fc40000000a00 */
[----:B------:R-:W-:Y:S01]  /*3ab0*/  MOV R72, UR4 ;  /* 0x0000000400487c02 */ /* 0x000fe20008000f00 */
[----:B------:R-:W-:Y:S01]  /*3ac0*/  IMAD R113, R96, R75, R113 ;  /* 0x0000004b60717224 */ /* 0x000fe200078e0271 */
[----:B------:R-:W-:Y:S01]  /*3ad0*/  IADD3 R118, P0, R68, R120, RZ ;  /* 0x0000007844767210 */ /* 0x000fe20007f1e0ff */
[----:B------:R-:W-:Y:S02]  /*3ae0*/  IMAD.U32 R73, RZ, RZ, UR5 ;  /* 0x00000005ff497e24 */ /* 0x000fe4000f8e00ff */
[----:B------:R-:W-:-:S04]  /*3af0*/  IMAD.IADD R113, R121, 0x1, R113 ;  /* 0x0000000179717824 */ /* 0x000fc800078e0271 */
[----:B------:R-:W-:Y:S01]  /*3b00*/  IMAD.X R119, R69, 0x1, R113, P0 ;  /* 0x0000000145777824 */ /* 0x000fe200000e0671 */
[----:B------:R-:W-:Y:S06]  /*3b10*/  @!P1 BRA `(.L_x_13) ;  /* 0x0000000000949947 */ /* 0x000fec0003800000 */
[----:B------:R-:W2:Y:S01]  /*3b20*/  LDC.64 R72, c[0x0][0x290] ;  /* 0x0000a400ff487b82 */ /* 0x000ea20000000a00 */
[----:B------:R-:W-:-:S13]  /*3b30*/  ISETP.NE.AND P1, PT, R79, R110, PT ;  /* 0x0000006e4f00720c */ /* 0x000fda0003f25270 */
[----:B------:R-:W-:Y:S06]  /*3b40*/  BAR.RED.AND.DEFER_BLOCKING 0x0, P1 ;  /* 0x0000000000007b1d */ /* 0x000fec0000814400 */
[----:B------:R-:W3:Y:S01]  /*3b50*/  B2R.RESULT RZ, P1 ;  /* 0x0000000000ff731c */ /* 0x000ee20000024000 */
[----:B------:R-:W-:-:S04]  /*3b60*/  ISETP.NE.AND P0, PT, R110, RZ, PT ;  /* 0x000000ff6e00720c */ /* 0x000fc80003f05270 */
[----:B------:R-:W-:Y:S01]  /*3b70*/  SEL R90, R76, R74, !P0 ;  /* 0x0000004a4c5a7207 */ /* 0x000fe20004000000 */
[----:B-1----:R-:W1:Y:S01]  /*3b80*/  LDC.64 R70, c[0x0][0x278] ;  /* 0x00009e00ff467b82 */ /* 0x002e620000000a00 */
[----:B------:R-:W-:Y:S02]  /*3b90*/  SEL R0, R77, R75, !P0 ;  /* 0x0000004b4d007207 */ /* 0x000fe40004000000 */
[----:B------:R-:W-:Y:S02]  /*3ba0*/  SEL R91, R91, R118, !P0 ;  /* 0x000000765b5b7207 */ /* 0x000fe40004000000 */
[----:B------:R-:W-:Y:S02]  /*3bb0*/  SEL R92, R92, R119, !P0 ;  /* 0x000000775c5c7207 */ /* 0x000fe40004000000 */
[----:B------:R-:W-:Y:S01]  /*3bc0*/  SEL R2, R2, R68, !P0 ;  /* 0x0000004402027207 */ /* 0x000fe20004000000 */
[----:B--2---:R-:W2:Y:S01]  /*3bd0*/  @P0 LDC R72, c[0x0][0x2d0] ;  /* 0x0000b400ff480b82 */ /* 0x004ea20000000800 */
[----:B------:R-:W-:-:S07]  /*3be0*/  SEL R3, R3, R69, !P0 ;  /* 0x0000004503037207 */ /* 0x000fce0004000000 */
[----:B------:R-:W2:Y:S08]  /*3bf0*/  @P0 LDC R73, c[0x0][0x2d4] ;  /* 0x0000b500ff490b82 */ /* 0x000eb00000000800 */
[----:B-1----:R-:W1:Y:S08]  /*3c00*/  @P0 LDC R70, c[0x0][0x2b8] ;  /* 0x0000ae00ff460b82 */ /* 0x002e700000000800 */
[----:B------:R-:W1:Y:S01]  /*3c10*/  @P0 LDC R71, c[0x0][0x2bc] ;  /* 0x0000af00ff470b82 */ /* 0x000e620000000800 */
[----:B---3--:R-:W-:Y:S05]  /*3c20*/  @!P1 BRA `(.L_x_14) ;  /* 0x0000000000289947 */ /* 0x008fea0003800000 */
[----:B------:R-:W-:-:S13]  /*3c30*/  ISETP.GT.AND P1, PT, R109, RZ, PT ;  /* 0x000000ff6d00720c */ /* 0x000fda0003f24270 */
.L_x_16:
[----:B------:R-:W-:Y:S05]  /*3c40*/  YIELD ;  /* 0x0000000000007946 */ /* 0x000fea0003800000 */
[----:B---3-5:R-:W-:Y:S05]  /*3c50*/  @P1 BRA `(.L_x_15) ;  /* 0x0000000000081947 */ /* 0x028fea0003800000 */
[----:B------:R3:W4:Y:S04]  /*3c60*/  LDG.E.STRONG.GPU R79, desc[UR14][R80.64] ;  /* 0x0000000e504f7981 */ /* 0x000728000c1ef900 */
[----:B----4-:R-:W-:Y:S01]  /*3c70*/  CCTL.IVALL ;  /* 0x00000000ff00798f */ /* 0x010fe20002000000 */
.L_x_15:
[----:B------:R-:W-:Y:S01]  /*3c80*/  ISETP.NE.AND P0, PT, R79, R110, PT ;  /* 0x0000006e4f00720c */ /* 0x000fe20003f05270 */
[----:B------:R-:W-:-:S12]  /*3c90*/  WARPSYNC.ALL ;  /* 0x0000000000007948 */ /* 0x000fd80003800000 */
[----:B------:R-:W-:Y:S06]  /*3ca0*/  BAR.RED.AND.DEFER_BLOCKING 0x0, P0 ;  /* 0x0000000000007b1d */ /* 0x000fec0000014400 */
[----:B------:R-:W4:Y:S02]  /*3cb0*/  B2R.RESULT RZ, P0 ;  /* 0x0000000000ff731c */ /* 0x000f240000004000 */
[----:B----4-:R-:W-:Y:S05]  /*3cc0*/  @P0 BRA `(.L_x_16) ;  /* 0xfffffffc00dc0947 */ /* 0x010fea000383ffff */
.L_x_14:
[----:B------:R-:W-:Y:S05]  /*3cd0*/  WARPSYNC.ALL ;  /* 0x0000000000007948 */ /* 0x000fea0003800000 */
[----:B------:R-:W-:Y:S06]  /*3ce0*/  BAR.SYNC.DEFER_BLOCKING 0x0 ;  /* 0x0000000000007b1d */ /* 0x000fec0000010000 */
[----:B------:R-:W-:Y:S01]  /*3cf0*/  @!PT LDS RZ, [RZ] ;  /* 0x00000000fffff984 */ /* 0x000fe20000000800 */
[----:B------:R-:W-:Y:S01]  /*3d00*/  @!PT LDS RZ, [RZ] ;  /* 0x00000000fffff984 */ /* 0x000fe20000000800 */
[----:B------:R-:W-:Y:S01]  /*3d10*/  @!PT LDS RZ, [RZ] ;  /* 0x00000000fffff984 */ /* 0x000fe20000000800 */
[----:B------:R-:W-:Y:S01]  /*3d20*/  @!PT LDS RZ, [RZ] ;  /* 0x00000000fffff984 */ /* 0x000fe20000000800 */
[----:B------:R-:W-:Y:S06]  /*3d30*/  MEMBAR.SC.GPU ;  /* 0x0000000000007992 */ /* 0x000fec0000002000 */
[----:B------:R-:W-:-:S00]  /*3d40*/  ERRBAR ;  /* 0x00000000000079ab */ /* 0x000fc00000000000 */
[----:B------:R-:W-:Y:S06]  /*3d50*/  CGAERRBAR ;  /* 0x00000000000075ab */ /* 0x000fec0000000000 */
[----:B------:R-:W-:Y:S01]  /*3d60*/  CCTL.IVALL ;  /* 0x00000000ff00798f */ /* 0x000fe20002000000 */
.L_x_13:
[----:B------:R-:W4:Y:S01]  /*3d70*/  S2UR UR8, SR_CgaCtaId ;  /* 0x00000000000879c3 */ /* 0x000f220000008800 */
[----:B------:R-:W-:Y:S01]  /*3d80*/  DSETP.NEU.AND P0, PT, R114, RZ, PT ;  /* 0x000000ff7200722a */ /* 0x000fe20003f0d000 */
[----:B------:R-:W-:Y:S01]  /*3d90*/  UMOV UR4, 0x400 ;  /* 0x0000040000047882 */ /* 0x000fe20000000000 */
[----:B------:R-:W-:Y:S01]  /*3da0*/  BSSY B2, `(.L_x_17) ;  /* 0x00015fb000027945 */ /* 0x000fe20003800000 */
[----:B----4-:R-:W-:-:S11]  /*3db0*/  ULEA UR8, UR8, UR4, 0x18 ;  /* 0x0000000408087291 */ /* 0x010fd6000f8ec03f */
[----:B------:R-:W-:Y:S05]  /*3dc0*/  @!P0 BRA `(.L_x_18) ;  /* 0x000000e400e08947 */ /* 0x000fea0003800000 */
[----:B------:R-:W4:Y:S01]  /*3dd0*/  S2UR UR5, SR_CTAID.X ;  /* 0x00000000000579c3 */ /* 0x000f220000002500 */
[----:B------:R-:W-:Y:S01]  /*3de0*/  ULDC UR4, c[0x0][0x228] ;  /* 0x00008a0000047ab9 */ /* 0x000fe20000000800 */
[----:B------:R-:W-:Y:S01]  /*3df0*/  SHF.L.U32 R74, R112, 0x6, RZ ;  /* 0x00000006704a7819 */ /* 0x000fe200000006ff */
[----:B------:R-:W-:Y:S01]  /*3e00*/  BSSY B1, `(.L_x_19) ;  /* 0x00001cd000017945 */ /* 0x000fe20003800000 */
[----:B----4-:R-:W-:-:S04]  /*3e10*/  USHF.R.S32.HI UR4, URZ, UR4, UR5 ;  /* 0x000000043f047299 */ /* 0x010fc80008011405 */
[----:B------:R-:W-:-:S06]  /*3e20*/  ULEA UR4, UR4, 0x40, 0x6 ;  /* 0x0000004004047891 */ /* 0x000fcc000f8e303f */
[----:B------:R-:W-:-:S13]  /*3e30*/  ISETP.LT.AND P2, PT, R74, UR4, PT ;  /* 0x000000044a007c0c */ /* 0x000fda000bf41270 */
[----:B------:R-:W-:Y:S05]  /*3e40*/  @!P2 BRA `(.L_x_20) ;  /* 0x000000180064a947 */ /* 0x000fea0003800000 */
[----:B------:R-:W-:Y:S01]  /*3e50*/  IADD3 R74, P0, -R2, R91, RZ ;  /* 0x0000005b024a7210 */ /* 0x000fe20007f1e1ff */
[----:B------:R-:W-:Y:S04]  /*3e60*/  BSSY B0, `(.L_x_21) ;  /* 0x0000028000007945 */ /* 0x000fe80003800000 */
[----:B------:R-:W-:-:S05]  /*3e70*/  IMAD.X R75, R92, 0x1, ~R3, P0 ;  /* 0x000000015c4b7824 */ /* 0x000fca00000e0e03 */
[----:B------:R-:W-:-:S04]  /*3e80*/  LOP3.LUT R76, R75, R0, RZ, 0xfc, !PT ;  /* 0x000000004b4c7212 */ /* 0x000fc800078efcff */
[----:B------:R-:W-:-:S13]  /*3e90*/  ISETP.NE.U32.AND P0, PT, R76, RZ, PT ;  /* 0x000000ff4c00720c */ /* 0x000fda0003f05070 */
[----:B------:R-:W-:Y:S05]  /*3ea0*/  @!P0 BRA `(.L_x_22) ;  /* 0x00000000003c8947 */ /* 0x000fea0003800000 */
[----:B------:R-:W-:Y:S01]  /*3eb0*/  IMAD.MOV.U32 R98, RZ, RZ, R74 ;  /* 0x000000ffff627224 */ /* 0x000fe200078e004a */
[----:B------:R-:W-:Y:S01]  /*3ec0*/  MOV R103, R90 ;  /* 0x0000005a00677202 */ /* 0x000fe20000000f00 */
[----:B------:R-:W-:Y:S01]  /*3ed0*/  IMAD.MOV.U32 R97, RZ, RZ, R75 ;  /* 0x000000ffff617224 */ /* 0x000fe200078e004b */
[----:B------:R-:W-:Y:S02]  /*3ee0*/  MOV R106, R0 ;  /* 0x00000000006a7202 */ /* 0x000fe40000000f00 */
[----:B------:R-:W-:Y:S02]  /*3ef0*/  MOV R104, 0x3f10 ;  /* 0x00003f1000687802 */ /* 0x000fe40000000f00 */
[----:B-123-5:R-:W-:Y:S05]  /*3f00*/  CALL.REL.NOINC `($__internal_0_$__cuda_sm20_div_u64) ;  /* 0x00000160001c7944 */ /* 0x02efea0003c00000 */
[----:B------:R-:W-:-:S04]  /*3f10*/  IADD3 R77, P0, RZ, -R99, RZ ;  /* 0x80000063ff4d7210 */ /* 0x000fc80007f1e0ff */
[----:B------:R-:W-:Y:S01]  /*3f20*/  IADD3.X R79, RZ, ~R98, RZ, P0, !PT ;  /* 0x80000062ff4f7210 */ /* 0x000fe200007fe4ff */
[----:B------:R-:W-:Y:S01]  /*3f30*/  IMAD.WIDE.U32 R80, R90, R77, R74 ;  /* 0x0000004d5a507225 */ /* 0x000fe200078e004a */
[----:B------:R-:W-:-:S03]  /*3f40*/  MOV R75, R99 ;  /* 0x00000063004b7202 */ /* 0x000fc60000000f00 */
[----:B------:R-:W-:Y:S01]  /*3f50*/  IMAD R79, R79, R90, RZ ;  /* 0x0000005a4f4f7224 */ /* 0x000fe200078e02ff */
[----:B------:R-:W-:-:S03]  /*3f60*/  MOV R74, R80 ;  /* 0x00000050004a7202 */ /* 0x000fc60000000f00 */
[----:B------:R-:W-:-:S05]  /*3f70*/  IMAD R79, R0, R77, R79 ;  /* 0x0000004d004f7224 */ /* 0x000fca00078e024f */
[----:B------:R-:W-:Y:S01]  /*3f80*/  IADD3 R76, R81, R79, RZ ;  /* 0x0000004f514c7210 */ /* 0x000fe20007ffe0ff */
[----:B------:R-:W-:Y:S05]  /*3f90*/  BRA `(.L_x_23) ;  /* 0x0000000000507947 */ /* 0x000fea0003800000 */
.L_x_22:
[----:B------:R-:W4:Y:S01]  /*3fa0*/  I2F.U32.RP R78, R90 ;  /* 0x0000005a004e7306 */ /* 0x000f220000209000 */
[----:B------:R-:W-:-:S07]  /*3fb0*/  ISETP.NE.U32.AND P0, PT, R90, RZ, PT ;  /* 0x000000ff5a00720c */ /* 0x000fce0003f05070 */
[----:B----4-:R-:W4:Y:S02]  /*3fc0*/  MUFU.RCP R76, R78 ;  /* 0x0000004e004c7308 */ /* 0x010f240000001000 */
[----:B----4-:R-:W-:-:S06]  /*3fd0*/  IADD3 R76, R76, 0xffffffe, RZ ;  /* 0x0ffffffe4c4c7810 */ /* 0x010fcc0007ffe0ff */
[----:B------:R-:W4:Y:S02]  /*3fe0*/  F2I.FTZ.U32.TRUNC.NTZ R77, R76 ;  /* 0x0000004c004d7305 */ /* 0x000f24000021f000 */
[----:B----4-:R-:W-:Y:S01]  /*3ff0*/  IMAD.MOV R75, RZ, RZ, -R77 ;  /* 0x000000ffff4b7224 */ /* 0x010fe200078e0a4d */
[----:B------:R-:W-:-:S03]  /*4000*/  MOV R76, RZ ;  /* 0x000000ff004c7202 */ /* 0x000fc60000000f00 */
[----:B------:R-:W-:-:S04]  /*4010*/  IMAD R75, R75, R90, RZ ;  /* 0x0000005a4b4b7224 */ /* 0x000fc800078e02ff */
[----:B------:R-:W-:-:S06]  /*4020*/  IMAD.HI.U32 R75, R77, R75, R76 ;  /* 0x0000004b4d4b7227 */ /* 0x000fcc00078e004c */
[----:B------:R-:W-:-:S04]  /*4030*/  IMAD.HI.U32 R75, R75, R74, RZ ;  /* 0x0000004a4b4b7227 */ /* 0x000fc800078e00ff */
[----:B------:R-:W-:-:S04]  /*4040*/  IMAD.MOV R77, RZ, RZ, -R75 ;  /* 0x000000ffff4d7224 */ /* 0x000fc800078e0a4b */
[----:B------:R-:W-:-:S05]  /*4050*/  IMAD R77, R90, R77, R74 ;  /* 0x0000004d5a4d7224 */ /* 0x000fca00078e024a */
[----:B------:R-:W-:-:S13]  /*4060*/  ISETP.GE.U32.AND P3, PT, R77, R90, PT ;  /* 0x0000005a4d00720c */ /* 0x000fda0003f66070 */
[----:B------:R-:W-:Y:S01]  /*4070*/  @P3 IADD3 R77, R77, -R90, RZ ;  /* 0x8000005a4d4d3210 */ /* 0x000fe20007ffe0ff */
[----:B------:R-:W-:-:S03]  /*4080*/  @P3 VIADD R75, R75, 0x1 ;  /* 0x000000014b4b3836 */ /* 0x000fc60000000000 */
[----:B------:R-:W-:-:S13]  /*4090*/  ISETP.GE.U32.AND P1, PT, R77, R90, PT ;  /* 0x0000005a4d00720c */ /* 0x000fda0003f26070 */
[----:B------:R-:W-:Y:S02]  /*40a0*/  @P1 IADD3 R75, R75, 0x1, RZ ;  /* 0x000000014b4b1810 */ /* 0x000fe40007ffe0ff */
[----:B------:R-:W-:-:S04]  /*40b0*/  @!P0 LOP3.LUT R75, RZ, R90, RZ, 0x33, !PT ;  /* 0x0000005aff4b8212 */ /* 0x000fc800078e33ff */
[----:B------:R-:W-:-:S05]  /*40c0*/  IADD3 R77, -R75, RZ, RZ ;  /* 0x000000ff4b4d7210 */ /* 0x000fca0007ffe1ff */
[----:B------:R-:W-:Y:S02]  /*40d0*/  IMAD R74, R90, R77, R74 ;  /* 0x0000004d5a4a7224 */ /* 0x000fe400078e024a */
.L_x_23:
[----:B------:R-:W-:Y:S05]  /*40e0*/  BSYNC B0 ;  /* 0x0000000000007941 */ /* 0x000fea0003800000 */
.L_x_21:
[----:B------:R-:W-:Y:S01]  /*40f0*/  ULDC.64 UR4, c[0x0][0x210] ;  /* 0x0000840000047ab9 */ /* 0x000fe20000000a00 */
[--C-:B------:R-:W-:Y:S02]  /*4100*/  SHF.R.U64 R74, R74, 0x3, R76.reuse ;  /* 0x000000034a4a7819 */ /* 0x100fe4000000124c */
[----:B------:R-:W-:Y:S02]  /*4110*/  CS2R R88, SRZ ;  /* 0x0000000000587805 */ /* 0x000fe4000001ff00 */
[----:B------:R-:W-:Y:S02]  /*4120*/  ISETP.GE.AND P1, PT, R94, UR5, PT ;  /* 0x000000055e007c0c */ /* 0x000fe4000bf26270 */
[----:B------:R-:W-:Y:S02]  /*4130*/  ISETP.LE.U32.AND P0, PT, R75, R74, PT ;  /* 0x0000004a4b00720c */ /* 0x000fe40003f03070 */
[----:B------:R-:W-:Y:S02]  /*4140*/  SHF.R.U32.HI R77, RZ, 0x3, R76 ;  /* 0x00000003ff4d7819 */ /* 0x000fe4000001164c */
[----:B------:R-:W-:-:S02]  /*4150*/  ISETP.LT.AND P1, PT, R96, UR4, !P1 ;  /* 0x0000000460007c0c */ /* 0x000fc4000cf21270 */
[----:B------:R-:W-:-:S04]  /*4160*/  SHF.R.S32.HI R74, RZ, 0x1f, R75 ;  /* 0x0000001fff4a7819 */ /* 0x000fc8000001144b */
[----:B------:R-:W-:-:S13]  /*4170*/  ISETP.LE.U32.AND.EX P0, PT, R74, R77, P1, P0 ;  /* 0x0000004d4a00720c */ /* 0x000fda0000f03100 */
[----:B------:R-:W-:Y:S02]  /*4180*/  @P0 IMAD.MOV.U32 R78, RZ, RZ, R91 ;  /* 0x000000ffff4e0224 */ /* 0x000fe400078e005b */
[----:B------:R-:W-:-:S05]  /*4190*/  @P0 IMAD.MOV.U32 R79, RZ, RZ, R92 ;  /* 0x000000ffff4f0224 */ /* 0x000fca00078e005c */
[----:B------:R1:W4:Y:S01]  /*41a0*/  @P0 LDG.E.LTC128B.64 R88, desc[UR14][R78.64] ;  /* 0x0000000e4e580981 */ /* 0x000322000c1e1b20 */
[----:B------:R-:W-:Y:S01]  /*41b0*/  IADD3 R103, P1, P0, R91, 0x100, -R2 ;  /* 0x000001005b677810 */ /* 0x000fe2000783e802 */
[----:B------:R-:W-:Y:S03]  /*41c0*/  BSSY B0, `(.L_x_24) ;  /* 0x000001d000007945 */ /* 0x000fe60003800000 */
[----:B------:R-:W-:-:S04]  /*41d0*/  IADD3.X R101, R92, RZ, ~R3, P1, P0 ;  /* 0x000000ff5c657210 */ /* 0x000fc80000fe0c03 */
[----:B------:R-:W-:-:S04]  /*41e0*/  LOP3.LUT R76, R101, R0, RZ, 0xfc, !PT ;  /* 0x00000000654c7212 */ /* 0x000fc800078efcff */
[----:B------:R-:W-:-:S13]  /*41f0*/  ISETP.NE.U32.AND P0, PT, R76, RZ, PT ;  /* 0x000000ff4c00720c */ /* 0x000fda0003f05070 */
[----:B-1----:R-:W-:Y:S05]  /*4200*/  @!P0 BRA `(.L_x_25) ;  /* 0x0000000000148947 */ /* 0x002fea0003800000 */
[----:B------:R-:W-:Y:S01]  /*4210*/  IMAD.MOV.U32 R102, RZ, RZ, R90 ;  /* 0x000000ffff667224 */ /* 0x000fe200078e005a */
[----:B------:R-:W-:Y:S02]  /*4220*/  MOV R99, R0 ;  /* 0x0000000000637202 */ /* 0x000fe40000000f00 */
[----:B------:R-:W-:Y:S02]  /*4230*/  MOV R100, 0x4250 ;  /* 0x0000425000647802 */ /* 0x000fe40000000f00 */
[----:B--2345:R-:W-:Y:S05]  /*4240*/  CALL.REL.NOINC `($__internal_1_$__cuda_sm20_rem_u64) ;  /* 0x0000016000607944 */ /* 0x03cfea0003c00000 */
[----:B------:R-:W-:Y:S05]  /*4250*/  BRA `(.L_x_26) ;  /* 0x00000000004c7947 */ /* 0x000fea0003800000 */
.L_x_25:
[----:B------:R-:W1:Y:S01]  /*4260*/  I2F.U32.RP R78, R90 ;  /* 0x0000005a004e7306 */ /* 0x000e620000209000 */
[----:B---3--:R-:W-:Y:S02]  /*4270*/  MOV R80, RZ ;  /* 0x000000ff00507202 */ /* 0x008fe40000000f00 */
[----:B------:R-:W-:-:S05]  /*4280*/  MOV R105, RZ ;  /* 0x000000ff00697202 */ /* 0x000fca0000000f00 */
[----:B-1----:R-:W1:Y:S02]  /*4290*/  MUFU.RCP R77, R78 ;  /* 0x0000004e004d7308 */ /* 0x002e640000001000 */
[----:B-1----:R-:W-:-:S06]  /*42a0*/  VIADD R77, R77, 0xffffffe ;  /* 0x0ffffffe4d4d7836 */ /* 0x002fcc0000000000 */
[----:B------:R-:W1:Y:S02]  /*42b0*/  F2I.FTZ.U32.TRUNC.NTZ R81, R77 ;  /* 0x0000004d00517305 */ /* 0x000e64000021f000 */
[----:B-1----:R-:W-:-:S04]  /*42c0*/  IMAD.MOV R76, RZ, RZ, -R81 ;  /* 0x000000ffff4c7224 */ /* 0x002fc800078e0a51 */
[----:B------:R-:W-:-:S04]  /*42d0*/  IMAD R76, R76, R90, RZ ;  /* 0x0000005a4c4c7224 */ /* 0x000fc800078e02ff */
[----:B------:R-:W-:-:S06]  /*42e0*/  IMAD.HI.U32 R76, R81, R76, R80 ;  /* 0x0000004c514c7227 */ /* 0x000fcc00078e0050 */
[----:B------:R-:W-:-:S04]  /*42f0*/  IMAD.HI.U32 R76, R76, R103, RZ ;  /* 0x000000674c4c7227 */ /* 0x000fc800078e00ff */
[----:B------:R-:W-:-:S04]  /*4300*/  IMAD.MOV R76, RZ, RZ, -R76 ;  /* 0x000000ffff4c7224 */ /* 0x000fc800078e0a4c */
[----:B------:R-:W-:-:S05]  /*4310*/  IMAD R103, R90, R76, R103 ;  /* 0x0000004c5a677224 */ /* 0x000fca00078e0267 */
[----:B------:R-:W-:-:S13]  /*4320*/  ISETP.GE.U32.AND P0, PT, R103, R90, PT ;  /* 0x0000005a6700720c */ /* 0x000fda0003f06070 */
[-C--:B------:R-:W-:Y:S02]  /*4330*/  @P0 IADD3 R103, R103, -R90.reuse, RZ ;  /* 0x8000005a67670210 */ /* 0x080fe40007ffe0ff */
[----:B------:R-:W-:Y:S02]  /*4340*/  ISETP.NE.U32.AND P0, PT, R90, RZ, PT ;  /* 0x000000ff5a00720c */ /* 0x000fe40003f05070 */
[----:B------:R-:W-:-:S13]  /*4350*/  ISETP.GE.U32.AND P1, PT, R103, R90, PT ;  /* 0x0000005a6700720c */ /* 0x000fda0003f26070 */
[----:B------:R-:W-:Y:S01]  /*4360*/  @P1 IMAD.IADD R103, R103, 0x1, -R90 ;  /* 0x0000000167671824 */ /* 0x000fe200078e0a5a */
[----:B------:R-:W-:-:S04]  /*4370*/  @!P0 LOP3.LUT R103, RZ, R90, RZ, 0x33, !PT ;  /* 0x0000005aff678212 */ /* 0x000fc800078e33ff */
[----:B------:R-:W-:Y:S02]  /*4380*/  MOV R104, R103 ;  /* 0x0000006700687202 */ /* 0x000fe40000000f00 */
.L_x_26:
[----:B------:R-:W-:Y:S05]  /*4390*/  BSYNC B0 ;  /* 0x0000000000007941 */ /* 0x000fea0003800000 */
.L_x_24:
[----:B------:R-:W-:Y:S01]  /*43a0*/  VIADD R77, R94, 0x20 ;  /* 0x000000205e4d7836 */ /* 0x000fe20000000000 */
[----:B------:R-:W-:Y:S01]  /*43b0*/  ULDC.64 UR4, c[0x0][0x210] ;  /* 0x0000840000047ab9 */ /* 0x000fe20000000a00 */
[--C-:B------:R-:W-:Y:S02]  /*43c0*/  SHF.R.U64 R76, R104, 0x3, R105.reuse ;  /* 0x00000003684c7819 */ /* 0x100fe40000001269 */
[----:B------:R-:W-:Y:S02]  /*43d0*/  CS2R R86, SRZ ;  /* 0x0000000000567805 */ /* 0x000fe4000001ff00 */
[----:B------:R-:W-:Y:S02]  /*43e0*/  ISETP.GE.AND P1, PT, R77, UR5, PT ;  /* 0x000000054d007c0c */ /* 0x000fe4000bf26270 */
[----:B------:R-:W-:Y:S02]  /*43f0*/  SHF.R.U32.HI R77, RZ, 0x3, R105 ;  /* 0x00000003ff4d7819 */ /* 0x000fe40000011669 */
[----:B------:R-:W-:-:S02]  /*4400*/  ISETP.LE.U32.AND P0, PT, R75, R76, PT ;  /* 0x0000004c4b00720c */ /* 0x000fc40003f03070 */
[----:B------:R-:W-:-:S04]  /*4410*/  ISETP.LT.AND P1, PT, R96, UR4, !P1 ;  /* 0x0000000460007c0c */ /* 0x000fc8000cf21270 */
[----:B------:R-:W-:-:S13]  /*4420*/  ISETP.LE.U32.AND.EX P0, PT, R74, R77, P1, P0 ;  /* 0x0000004d4a00720c */ /* 0x000fda0000f03100 */
[----:B------:R-:W-:Y:S02]  /*4430*/  @P0 IMAD.MOV.U32 R78, RZ, RZ, R91 ;  /* 0x000000ffff4e0224 */ /* 0x000fe400078e005b */
[----:B------:R-:W-:-:S05]  /*4440*/  @P0 IMAD.MOV.U32 R79, RZ, RZ, R92 ;  /* 0x000000ffff4f0224 */ /* 0x000fca00078e005c */
[----:B------:R1:W4:Y:S01]  /*4450*/  @P0 LDG.E.LTC128B.64 R86, desc[UR14][R78.64+0x100] ;  /* 0x0001000e4e560981 */ /* 0x000322000c1e1b20 */
[----:B------:R-:W-:Y:S01]  /*4460*/  IADD3 R74, P1, P0, -R2, R91, R70 ;  /* 0x0000005b024a7210 */ /* 0x000fe2000783e146 */
[----:B------:R-:W-:Y:S03]  /*4470*/  BSSY B0, `(.L_x_27) ;  /* 0x0000028000007945 */ /* 0x000fe60003800000 */
[----:B------:R-:W-:-:S04]  /*4480*/  IADD3.X R75, ~R3, R92, R71, P1, P0 ;  /* 0x0000005c034b7210 */ /* 0x000fc80000fe0547 */
[----:B------:R-:W-:-:S04]  /*4490*/  LOP3.LUT R76, R75, R0, RZ, 0xfc, !PT ;  /* 0x000000004b4c7212 */ /* 0x000fc800078efcff */
[----:B------:R-:W-:-:S13]  /*44a0*/  ISETP.NE.U32.AND P0, PT, R76, RZ, PT ;  /* 0x000000ff4c00720c */ /* 0x000fda0003f05070 */
[----:B-1----:R-:W-:Y:S05]  /*44b0*/  @!P0 BRA `(.L_x_28) ;  /* 0x00000000003c8947 */ /* 0x002fea0003800000 */
[----:B------:R-:W-:Y:S01]  /*44c0*/  IMAD.MOV.U32 R98, RZ, RZ, R74 ;  /* 0x000000ffff627224 */ /* 0x000fe200078e004a */
[----:B------:R-:W-:Y:S01]  /*44d0*/  MOV R103, R90 ;  /* 0x0000005a00677202 */ /* 0x000fe20000000f00 */
[----:B------:R-:W-:Y:S01]  /*44e0*/  IMAD.MOV.U32 R97, RZ, RZ, R75 ;  /* 0x000000ffff617224 */ /* 0x000fe200078e004b */
[----:B------:R-:W-:Y:S02]  /*44f0*/  MOV R106, R0 ;  /* 0x00000000006a7202 */ /* 0x000fe40000000f00 */
[----:B------:R-:W-:Y:S02]  /*4500*/  MOV R104, 0x4520 ;  /* 0x0000452000687802 */ /* 0x000fe40000000f00 */
[----:B--2-45:R-:W-:Y:S05]  /*4510*/  CALL.REL.NOINC `($__internal_0_$__cuda_sm20_div_u64) ;  /* 0x0000015800987944 */ /* 0x034fea0003c00000 */
[----:B------:R-:W-:-:S04]  /*4520*/  IADD3 R77, P0, RZ, -R99, RZ ;  /* 0x80000063ff4d7210 */ /* 0x000fc80007f1e0ff */
[----:B------:R-:W-:-:S05]  /*4530*/  IADD3.X R79, RZ, ~R98, RZ, P0, !PT ;  /* 0x80000062ff4f7210 */ /* 0x000fca00007fe4ff */
[----:B------:R-:W-:Y:S02]  /*4540*/  IMAD R76, R79, R90, RZ ;  /* 0x0000005a4f4c7224 */ /* 0x000fe400078e02ff */
[----:B------:R-:W-:Y:S01]  /*4550*/  IMAD.WIDE.U32 R78, R90, R77, R74 ;  /* 0x0000004d5a4e7225 */ /* 0x000fe200078e004a */
[----:B------:R-:W-:-:S03]  /*4560*/  MOV R75, R99 ;  /* 0x00000063004b7202 */ /* 0x000fc60000000f00 */
[----:B------:R-:W-:Y:S01]  /*4570*/  IMAD R76, R0, R77, R76 ;  /* 0x0000004d004c7224 */ /* 0x000fe200078e024c */
[----:B------:R-:W-:-:S04]  /*4580*/  MOV R74, R78 ;  /* 0x0000004e004a7202 */ /* 0x000fc80000000f00 */
[----:B------:R-:W-:Y:S01]  /*4590*/  IADD3 R76, R76, R79, RZ ;  /* 0x0000004f4c4c7210 */ /* 0x000fe20007ffe0ff */
[----:B------:R-:W-:Y:S05]  /*45a0*/  BRA `(.L_x_29) ;  /* 0x0000000000507947 */ /* 0x000fea0003800000 */
.L_x_28:
[----:B------:R-:W1:Y:S01]  /*45b0*/  I2F.U32.RP R78, R90 ;  /* 0x0000005a004e7306 */ /* 0x000e620000209000 */
[----:B------:R-:W-:-:S07]  /*45c0*/  ISETP.NE.U32.AND P0, PT, R90, RZ, PT ;  /* 0x000000ff5a00720c */ /* 0x000fce0003f05070 */
[----:B-1----:R-:W1:Y:S02]  /*45d0*/  MUFU.RCP R76, R78 ;  /* 0x0000004e004c7308 */ /* 0x002e640000001000 */
[----:B-1----:R-:W-:-:S06]  /*45e0*/  IADD3 R76, R76, 0xffffffe, RZ ;  /* 0x0ffffffe4c4c7810 */ /* 0x002fcc0007ffe0ff */
[----:B------:R-:W1:Y:S02]  /*45f0*/  F2I.FTZ.U32.TRUNC.NTZ R77, R76 ;  /* 0x0000004c004d7305 */ /* 0x000e64000021f000 */
[----:B-1----:R-:W-:Y:S01]  /*4600*/  IMAD.MOV R75, RZ, RZ, -R77 ;  /* 0x000000ffff4b7224 */ /* 0x002fe200078e0a4d */
        /* <DEDUP_REMOVED lines=14> */
.L_x_29:
[----:B------:R-:W-:Y:S05]  /*46f0*/  BSYNC B0 ;  /* 0x0000000000007941 */ /* 0x000fea0003800000 */
.L_x_27:
[--C-:B------:R-:W-:Y:S01]  /*4700*/  SHF.R.U64 R78, R74, 0x3, R76.reuse ;  /* 0x000000034a4e7819 */ /* 0x100fe2000000124c */
[----:B------:R-:W-:Y:S01]  /*4710*/  ULDC.64 UR4, c[0x0][0x210] ;  /* 0x0000840000047ab9 */ /* 0x000fe20000000a00 */
[----:B------:R-:W-:Y:S01]  /*4720*/  VIADD R74, R96, 0x1 ;  /* 0x00000001604a7836 */ /* 0x000fe20000000000 */
[----:B------:R-:W-:Y:S02]  /*4730*/  ISETP.GE.AND P0, PT, R94, UR5, PT ;  /* 0x000000055e007c0c */ /* 0x000fe4000bf06270 */
[----:B------:R-:W-:Y:S02]  /*4740*/  CS2R R84, SRZ ;  /* 0x0000000000547805 */ /* 0x000fe4000001ff00 */
[----:B------:R-:W-:Y:S02]  /*4750*/  ISETP.LE.U32.AND P1, PT, R75, R78, PT ;  /* 0x0000004e4b00720c */ /* 0x000fe40003f23070 */
[----:B------:R-:W-:Y:S02]  /*4760*/  ISETP.LT.AND P0, PT, R74, UR4, !P0 ;  /* 0x000000044a007c0c */ /* 0x000fe4000c701270 */
[----:B------:R-:W-:-:S02]  /*4770*/  SHF.R.U32.HI R77, RZ, 0x3, R76 ;  /* 0x00000003ff4d7819 */ /* 0x000fc4000001164c */
[----:B------:R-:W-:-:S04]  /*4780*/  SHF.R.S32.HI R74, RZ, 0x1f, R75 ;  /* 0x0000001fff4a7819 */ /* 0x000fc8000001144b */
[----:B------:R-:W-:Y:S02]  /*4790*/  ISETP.LE.U32.AND.EX P1, PT, R74, R77, P0, P1 ;  /* 0x0000004d4a00720c */ /* 0x000fe40000723110 */
[----:B------:R-:W-:-:S05]  /*47a0*/  IADD3 R76, P0, R70, R91, RZ ;  /* 0x0000005b464c7210 */ /* 0x000fca0007f1e0ff */
[----:B------:R-:W-:-:S06]  /*47b0*/  IMAD.X R77, R71, 0x1, R92, P0 ;  /* 0x00000001474d7824 */ /* 0x000fcc00000e065c */
        /* <DEDUP_REMOVED lines=10> */
[----:B--2-45:R-:W-:Y:S05]  /*4860*/  CALL.REL.NOINC `($__internal_1_$__cuda_sm20_rem_u64) ;  /* 0x0000015800d87944 */ /* 0x034fea0003c00000 */
[----:B------:R-:W-:Y:S05]  /*4870*/  BRA `(.L_x_32) ;  /* 0x00000000004c7947 */ /* 0x000fea0003800000 */
.L_x_31:
[----:B------:R-:W1:Y:S01]  /*4880*/  I2F.U32.RP R80, R90 ;  /* 0x0000005a00507306 */ /* 0x000e620000209000 */
[----:B------:R-:W-:Y:S02]  /*4890*/  MOV R82, RZ ;  /* 0x000000ff00527202 */ /* 0x000fe40000000f00 */
        /* <DEDUP_REMOVED lines=17> */
.L_x_32:
[----:B------:R-:W-:Y:S05]  /*49b0*/  BSYNC B0 ;  /* 0x0000000000007941 */ /* 0x000fea0003800000 */
.L_x_30:
[----:B------:R-:W-:Y:S01]  /*49c0*/  VIADD R79, R94, 0x20 ;  /* 0x000000205e4f7836 */ /* 0x000fe20000000000 */
[----:B------:R-:W-:Y:S01]  /*49d0*/  ULDC.64 UR4, c[0x0][0x210] ;  /* 0x0000840000047ab9 */ /* 0x000fe20000000a00 */
[----:B------:R-:W-:Y:S01]  /*49e0*/  VIADD R78, R96, 0x1 ;  /* 0x00000001604e7836 */ /* 0x000fe20000000000 */
[--C-:B------:R-:W-:Y:S02]  /*49f0*/  SHF.R.U64 R80, R104, 0x3, R105.reuse ;  /* 0x0000000368507819 */ /* 0x100fe40000001269 */
[----:B------:R-:W-:Y:S02]  /*4a00*/  CS2R R82, SRZ ;  /* 0x0000000000527805 */ /* 0x000fe4000001ff00 */
[----:B------:R-:W-:Y:S02]  /*4a10*/  ISETP.GE.AND P0, PT, R79, UR5, PT ;  /* 0x000000054f007c0c */ /* 0x000fe4000bf06270 */
[----:B------:R-:W-:Y:S02]  /*4a20*/  SHF.R.U32.HI R79, RZ, 0x3, R105 ;  /* 0x00000003ff4f7819 */ /* 0x000fe40000011669 */
[----:B------:R-:W-:-:S02]  /*4a30*/  ISETP.LE.U32.AND P1, PT, R75, R80, PT ;  /* 0x000000504b00720c */ /* 0x000fc40003f23070 */
[----:B------:R-:W-:-:S04]  /*4a40*/  ISETP.LT.AND P0, PT, R78, UR4, !P0 ;  /* 0x000000044e007c0c */ /* 0x000fc8000c701270 */
[----:B------:R-:W-:Y:S02]  /*4a50*/  ISETP.LE.U32.AND.EX P0, PT, R74, R79, P0, P1 ;  /* 0x0000004f4a00720c */ /* 0x000fe40000703110 */
[----:B------:R-:W-:-:S11]  /*4a60*/  LEA R75, P1, R70, R91, 0x1 ;  /* 0x0000005b464b7211 */ /* 0x000fd600078208ff */
[----:B------:R-:W-:Y:S02]  /*4a70*/  @P0 IMAD.MOV.U32 R78, RZ, RZ, R76 ;  /* 0x000000ffff4e0224 */ /* 0x000fe400078e004c */
[----:B------:R-:W-:Y:S01]  /*4a80*/  @P0 IMAD.MOV.U32 R79, RZ, RZ, R77 ;  /* 0x000000ffff4f0224 */ /* 0x000fe200078e004d */
[----:B------:R-:W-:-:S04]  /*4a90*/  LEA.HI.X R76, R70, R92, R71, 0x1, P1 ;  /* 0x0000005c464c7211 */ /* 0x000fc800008f0c47 */
[----:B------:R1:W4:Y:S01]  /*4aa0*/  @P0 LDG.E.LTC128B.64 R82, desc[UR14][R78.64+0x100] ;  /* 0x0001000e4e520981 */ /* 0x000322000c1e1b20 */
[----:B------:R-:W-:Y:S01]  /*4ab0*/  IADD3 R74, P0, -R2, R75, RZ ;  /* 0x0000004b024a7210 */ /* 0x000fe20007f1e1ff */
[----:B------:R-:W-:Y:S04]  /*4ac0*/  BSSY B0, `(.L_x_33) ;  /* 0x0000028000007945 */ /* 0x000fe80003800000 */
[----:B------:R-:W-:-:S05]  /*4ad0*/  IMAD.X R75, R76, 0x1, ~R3, P0 ;  /* 0x000000014c4b7824 */ /* 0x000fca00000e0e03 */
        /* <DEDUP_REMOVED lines=18> */
.L_x_34:
        /* <DEDUP_REMOVED lines=20> */
.L_x_35:
[----:B------:R-:W-:Y:S05]  /*4d40*/  BSYNC B0 ;  /* 0x0000000000007941 */ /* 0x000fea0003800000 */
.L_x_33:
        /* <DEDUP_REMOVED lines=10> */
[----:B------:R-:W-:-:S04]  /*4df0*/  LEA R78, P0, R70, R91, 0x1 ;  /* 0x0000005b464e7211 */ /* 0x000fc800078008ff */
[----:B------:R-:W-:-:S07]  /*4e00*/  LEA.HI.X R79, R70, R92, R71, 0x1, P0 ;  /* 0x0000005c464f7211 */ /* 0x000fce00000f0c47 */
        /* <DEDUP_REMOVED lines=12> */
.L_x_37:
        /* <DEDUP_REMOVED lines=19> */
.L_x_38:
[----:B------:R-:W-:Y:S05]  /*5000*/  BSYNC B0 ;  /* 0x0000000000007941 */ /* 0x000fea0003800000 */
.L_x_36:
[----:B------:R-:W-:Y:S01]  /*5010*/  VIADD R76, R94, 0x20 ;  /* 0x000000205e4c7836 */ /* 0x000fe20000000000 */
[----:B------:R-:W-:Y:S01]  /*5020*/  ULDC.64 UR4, c[0x0][0x210] ;  /* 0x0000840000047ab9 */ /* 0x000fe20000000a00 */
[----:B------:R-:W-:Y:S01]  /*5030*/  VIADD R77, R96, 0x2 ;  /* 0x00000002604d7836 */ /* 0x000fe20000000000 */
[--C-:B------:R-:W-:Y:S02]  /*5040*/  SHF.R.U64 R78, R104, 0x3, R105.reuse ;  /* 0x00000003684e7819 */ /* 0x100fe40000001269 */
[----:B------:R-:W-:Y:S02]  /*5050*/  ISETP.GE.AND P0, PT, R76, UR5, PT ;  /* 0x000000054c007c0c */ /* 0x000fe4000bf06270 */
[----:B------:R-:W-:Y:S02]  /*5060*/  SHF.R.U32.HI R79, RZ, 0x3, R105 ;  /* 0x00000003ff4f7819 */ /* 0x000fe40000011669 */
[----:B------:R-:W-:Y:S02]  /*5070*/  ISETP.LE.U32.AND P4, PT, R75, R78, PT ;  /* 0x0000004e4b00720c */ /* 0x000fe40003f83070 */
[----:B------:R-:W-:-:S02]  /*5080*/  ISETP.LT.AND P0, PT, R77, UR4, !P0 ;  /* 0x000000044d007c0c */ /* 0x000fc4000c701270 */
[----:B------:R-:W-:Y:S02]  /*5090*/  IADD3 R75, P3, P1, R70, 0x100, R91 ;  /* 0x00000100464b7810 */ /* 0x000fe4000797e05b */
[----:B------:R-:W-:Y:S02]  /*50a0*/  ISETP.LE.U32.AND.EX P4, PT, R74, R79, P0, P4 ;  /* 0x0000004f4a00720c */ /* 0x000fe40000783140 */
[----:B------:R-:W-:Y:S02]  /*50b0*/  CS2R R78, SRZ ;  /* 0x00000000004e7805 */ /* 0x000fe4000001ff00 */
[----:B------:R-:W-:Y:S02]  /*50c0*/  IADD3 R98, P0, R70, R75, RZ ;  /* 0x0000004b46627210 */ /* 0x000fe40007f1e0ff */
[----:B------:R-:W-:-:S05]  /*50d0*/  IADD3.X R74, R71, RZ, R92, P3, P1 ;  /* 0x000000ff474a7210 */ /* 0x000fca0001fe245c */
[----:B------:R-:W-:-:S05]  /*50e0*/  IMAD.X R99, R71, 0x1, R74, P0 ;  /* 0x0000000147637824 */ /* 0x000fca00000e064a */
[----:B------:R1:W4:Y:S01]  /*50f0*/  @P4 LDG.E.LTC128B.64 R78, desc[UR14][R98.64] ;  /* 0x0000000e624e4981 */ /* 0x000322000c1e1b20 */
[----:B------:R-:W-:Y:S01]  /*5100*/  IMAD.MOV.U32 R74, RZ, RZ, R91 ;  /* 0x000000ffff4a7224 */ /* 0x000fe200078e005b */
[----:B------:R-:W-:Y:S01]  /*5110*/  BSSY B0, `(.L_x_39) ;  /* 0x000002c000007945 */ /* 0x000fe20003800000 */
[----:B------:R-:W-:Y:S02]  /*5120*/  IMAD.MOV.U32 R75, RZ, RZ, R92 ;  /* 0x000000ffff4b7224 */ /* 0x000fe400078e005c */
[----:B------:R-:W-:-:S04]  /*5130*/  IMAD.WIDE.U32 R76, R70, 0x3, R74 ;  /* 0x00000003464c7825 */ /* 0x000fc800078e004a */
[----:B------:R-:W-:Y:S01]  /*5140*/  IMAD R74, R71, 0x3, RZ ;  /* 0x00000003474a7824 */ /* 0x000fe200078e02ff */
[----:B------:R-:W-:-:S04]  /*5150*/  IADD3 R126, P0, -R2, R76, RZ ;  /* 0x0000004c027e7210 */ /* 0x000fc80007f1e1ff */
[----:B------:R-:W-:-:S04]  /*5160*/  IADD3.X R127, ~R3, R77, R74, P0, !PT ;  /* 0x0000004d037f7210 */ /* 0x000fc800007fe54a */
        /* <DEDUP_REMOVED lines=12> */
[----:B------:R-:W-:-:S04]  /*5230*/  IMAD.WIDE.U32 R76, R90, R75, R126 ;  /* 0x0000004b5a4c7225 */ /* 0x000fc800078e007e */
[----:B------:R-:W-:Y:S01]  /*5240*/  IMAD R74, R0, R75, R74 ;  /* 0x0000004b004a7224 */ /* 0x000fe200078e024a */
[----:B------:R-:W-:-:S04]  /*5250*/  MOV R75, R99 ;  /* 0x00000063004b7202 */ /* 0x000fc80000000f00 */
[----:B------:R-:W-:Y:S01]  /*5260*/  IADD3 R77, R74, R77, RZ ;  /* 0x0000004d4a4d7210 */ /* 0x000fe20007ffe0ff */
[----:B------:R-:W-:Y:S05]  /*5270*/  BRA `(.L_x_41) ;  /* 0x0000000000547947 */ /* 0x000fea0003800000 */
.L_x_40:
[----:B------:R-:W1:Y:S01]  /*5280*/  I2F.U32.RP R97, R90 ;  /* 0x0000005a00617306 */ /* 0x000e620000209000 */
[----:B------:R-:W-:-:S07]  /*5290*/  ISETP.NE.U32.AND P0, PT, R90, RZ, PT ;  /* 0x000000ff5a00720c */ /* 0x000fce0003f05070 */
[----:B-1----:R-:W1:Y:S02]  /*52a0*/  MUFU.RCP R76, R97 ;  /* 0x00000061004c7308 */ /* 0x002e640000001000 */
[----:B-1----:R-:W-:-:S06]  /*52b0*/  IADD3 R76, R76, 0xffffffe, RZ ;  /* 0x0ffffffe4c4c7810 */ /* 0x002fcc0007ffe0ff */
[----:B------:R-:W1:Y:S02]  /*52c0*/  F2I.FTZ.U32.TRUNC.NTZ R77, R76 ;  /* 0x0000004c004d7305 */ /* 0x000e64000021f000 */
[----:B-1----:R-:W-:Y:S01]  /*52d0*/  IADD3 R74, RZ, -R77, RZ ;  /* 0x8000004dff4a7210 */ /* 0x002fe20007ffe0ff */
[----:B------:R-:W-:-:S04]  /*52e0*/  IMAD.MOV.U32 R76, RZ, RZ, RZ ;  /* 0x000000ffff4c7224 */ /* 0x000fc800078e00ff */
[----:B------:R-:W-:-:S04]  /*52f0*/  IMAD R74, R74, R90, RZ ;  /* 0x0000005a4a4a7224 */ /* 0x000fc800078e02ff */
[----:B------:R-:W-:-:S06]  /*5300*/  IMAD.HI.U32 R75, R77, R74, R76 ;  /* 0x0000004a4d4b7227 */ /* 0x000fcc00078e004c */
[----:B------:R-:W-:-:S05]  /*5310*/  IMAD.HI.U32 R75, R75, R126, RZ ;  /* 0x0000007e4b4b7227 */ /* 0x000fca00078e00ff */
[----:B------:R-:W-:-:S05]  /*5320*/  IADD3 R77, -R75, RZ, RZ ;  /* 0x000000ff4b4d7210 */ /* 0x000fca0007ffe1ff */
[----:B------:R-:W-:-:S05]  /*5330*/  IMAD R77, R90, R77, R126 ;  /* 0x0000004d5a4d7224 */ /* 0x000fca00078e027e */
[----:B------:R-:W-:-:S13]  /*5340*/  ISETP.GE.U32.AND P3, PT, R77, R90, PT ;  /* 0x0000005a4d00720c */ /* 0x000fda0003f66070 */
[----:B------:R-:W-:Y:S01]  /*5350*/  @P3 IMAD.IADD R77, R77, 0x1, -R90 ;  /* 0x000000014d4d3824 */ /* 0x000fe200078e0a5a */
[----:B------:R-:W-:-:S04]  /*5360*/  @P3 IADD3 R75, R75, 0x1, RZ ;  /* 0x000000014b4b3810 */ /* 0x000fc80007ffe0ff */
[----:B------:R-:W-:Y:S01]  /*5370*/  ISETP.GE.U32.AND P1, PT, R77, R90, PT ;  /* 0x0000005a4d00720c */ /* 0x000fe20003f26070 */
[----:B------:R-:W-:-:S12]  /*5380*/  IMAD.MOV.U32 R77, RZ, RZ, RZ ;  /* 0x000000ffff4d7224 */ /* 0x000fd800078e00ff */
[----:B------:R-:W-:Y:S01]  /*5390*/  @P1 VIADD R75, R75, 0x1 ;  /* 0x000000014b4b1836 */ /* 0x000fe20000000000 */
[----:B------:R-:W-:-:S04]  /*53a0*/  @!P0 LOP3.LUT R75, RZ, R90, RZ, 0x33, !PT ;  /* 0x0000005aff4b8212 */ /* 0x000fc800078e33ff */
[----:B------:R-:W-:-:S05]  /*53b0*/  IADD3 R97, -R75, RZ, RZ ;  /* 0x000000ff4b617210 */ /* 0x000fca0007ffe1ff */
[----:B------:R-:W-:Y:S02]  /*53c0*/  IMAD R76, R90, R97, R126 ;  /* 0x000000615a4c7224 */ /* 0x000fe400078e027e */
.L_x_41:
[----:B------:R-:W-:Y:S05]  /*53d0*/  BSYNC B0 ;  /* 0x0000000000007941 */ /* 0x000fea0003800000 */
.L_x_39:
[----:B------:R-:W-:Y:S01]  /*53e0*/  ULDC.64 UR4, c[0x0][0x210] ;  /* 0x0000840000047ab9 */ /* 0x000fe20000000a00 */
[----:B------:R-:W-:Y:S01]  /*53f0*/  VIADD R74, R96, 0x3 ;  /* 0x00000003604a7836 */ /* 0x000fe20000000000 */
[----:B------:R-:W-:Y:S01]  /*5400*/  ISETP.GE.AND P0, PT, R94, UR5, PT ;  /* 0x000000055e007c0c */ /* 0x000fe2000bf06270 */
[----:B------:R-:W-:Y:S01]  /*5410*/  IMAD.MOV.U32 R98, RZ, RZ, R91 ;  /* 0x000000ffff627224 */ /* 0x000fe200078e005b */
[----:B------:R-:W-:Y:S01]  /*5420*/  SHF.R.U64 R76, R76, 0x3, R77 ;  /* 0x000000034c4c7819 */ /* 0x000fe2000000124d */
[----:B------:R-:W-:Y:S01]  /*5430*/  IMAD.MOV.U32 R99, RZ, RZ, R92 ;  /* 0x000000ffff637224 */ /* 0x000fe200078e005c */
[----:B------:R-:W-:Y:S02]  /*5440*/  ISETP.LT.AND P0, PT, R74, UR4, !P0 ;  /* 0x000000044a007c0c */ /* 0x000fe4000c701270 */
[----:B------:R-:W-:Y:S01]  /*5450*/  ISETP.LE.U32.AND P1, PT, R75, R76, PT ;  /* 0x0000004c4b00720c */ /* 0x000fe20003f23070 */
[----:B------:R-:W-:Y:S01]  /*5460*/  IMAD.WIDE.U32 R98, R70, 0x3, R98 ;  /* 0x0000000346627825 */ /* 0x000fe200078e0062 */
[----:B------:R-:W-:-:S02]  /*5470*/  SHF.R.U32.HI R77, RZ, 0x3, R77 ;  /* 0x00000003ff4d7819 */ /* 0x000fc4000001164d */
[----:B------:R-:W-:-:S04]  /*5480*/  SHF.R.S32.HI R74, RZ, 0x1f, R75 ;  /* 0x0000001fff4a7819 */ /* 0x000fc8000001144b */
[----:B------:R-:W-:Y:S01]  /*5490*/  ISETP.LE.U32.AND.EX P0, PT, R74, R77, P0, P1 ;  /* 0x0000004d4a00720c */ /* 0x000fe20000703110 */
[----:B------:R-:W-:-:S04]  /*54a0*/  IMAD R77, R71, 0x3, RZ ;  /* 0x00000003474d7824 */ /* 0x000fc800078e02ff */
[----:B------:R-:W-:Y:S01]  /*54b0*/  IMAD.IADD R99, R77, 0x1, R99 ;  /* 0x000000014d637824 */ /* 0x000fe200078e0263 */
[----:B------:R-:W-:-:S07]  /*54c0*/  CS2R R76, SRZ ;  /* 0x00000000004c7805 */ /* 0x000fce000001ff00 */
[----:B------:R1:W4:Y:S01]  /*54d0*/  @P0 LDG.E.LTC128B.64 R76, desc[UR14][R98.64] ;  /* 0x0000000e624c0981 */ /* 0x000322000c1e1b20 */
[----:B------:R-:W-:Y:S01]  /*54e0*/  IADD3 R103, P0, R126, 0x100, RZ ;  /* 0x000001007e677810 */ /* 0x000fe20007f1e0ff */
[----:B------:R-:W-:Y:S04]  /*54f0*/  BSSY B0, `(.L_x_42) ;  /* 0x000001d000007945 */ /* 0x000fe80003800000 */
[----:B------:R-:W-:-:S05]  /*5500*/  IMAD.X R101, RZ, RZ, R127, P0 ;  /* 0x000000ffff657224 */ /* 0x000fca00000e067f */
        /* <DEDUP_REMOVED lines=8> */
.L_x_43:
        /* <DEDUP_REMOVED lines=19> */
.L_x_44:
[----:B------:R-:W-:Y:S05]  /*56c0*/  BSYNC B0 ;  /* 0x0000000000007941 */ /* 0x000fea0003800000 */
.L_x_42:
        /* <DEDUP_REMOVED lines=11> */
[----:B------:R-:W-:Y:S02]  /*5780*/  IADD3.X R98, R71, RZ, R92, P3, P0 ;  /* 0x000000ff47627210 */ /* 0x000fe40001fe045c */
[----:B------:R-:W-:-:S04]  /*5790*/  IADD3 R100, P3, P0, R70, R99, R70 ;  /* 0x0000006346647210 */ /* 0x000fc8000787e046 */
[----:B------:R-:W-:-:S03]  /*57a0*/  IADD3.X R101, R71, R98, R71, P3, P0 ;  /* 0x0000006247657210 */ /* 0x000fc60001fe0447 */
[----:B------:R-:W-:Y:S06]  /*57b0*/  @!P4 BRA `(.L_x_45) ;  /* 0x0000000000c4c947 */ /* 0x000fec0003800000 */
[----:B------:R3:W4:Y:S01]  /*57c0*/  LDG.E.LTC128B.64 R74, desc[UR14][R100.64] ;  /* 0x0000000e644a7981 */ /* 0x000722000c1e1b20 */
[----:B------:R-:W-:Y:S05]  /*57d0*/  BRA `(.L_x_45) ;  /* 0x0000000000bc7947 */ /* 0x000fea0003800000 */
.L_x_20:
[----:B------:R-:W-:Y:S01]  /*57e0*/  VIADD R75, R94, 0x20 ;  /* 0x000000205e4b7836 */ /* 0x000fe20000000000 */
[----:B------:R-:W-:Y:S01]  /*57f0*/  ULDC.64 UR6, c[0x0][0x210] ;  /* 0x0000840000067ab9 */ /* 0x000fe20000000a00 */
[----:B------:R-:W-:Y:S01]  /*5800*/  VIADD R74, R96, 0x1 ;  /* 0x00000001604a7836 */ /* 0x000fe20000000000 */
[----:B------:R-:W-:Y:S02]  /*5810*/  ISETP.GE.AND P5, PT, R94, UR7, PT ;  /* 0x000000075e007c0c */ /* 0x000fe4000bfa6270 */
[----:B------:R-:W-:Y:S02]  /*5820*/  CS2R R84, SRZ ;  /* 0x0000000000547805 */ /* 0x000fe4000001ff00 */
[----:B------:R-:W-:Y:S02]  /*5830*/  ISETP.GE.AND P1, PT, R75, UR7, PT ;  /* 0x000000074b007c0c */ /* 0x000fe4000bf26270 */
[----:B------:R-:W-:Y:S02]  /*5840*/  CS2R R82, SRZ ;  /* 0x0000000000527805 */ /* 0x000fe4000001ff00 */
[----:B------:R-:W-:-:S02]  /*5850*/  ISETP.LT.AND P4, PT, R74, UR6, !P5 ;  /* 0x000000064a007c0c */ /* 0x000fc4000ef81270 */
[----:B------:R-:W-:Y:S01]  /*5860*/  ISETP.LT.AND P0, PT, R74, UR6, !P1 ;  /* 0x000000064a007c0c */ /* 0x000fe2000cf01270 */
[----:B------:R-:W-:Y:S01]  /*5870*/  VIADD R74, R96, 0x2 ;  /* 0x00000002604a7836 */ /* 0x000fe20000000000 */
[----:B-1----:R-:W-:-:S05]  /*5880*/  IADD3 R76, P3, R70, R91, RZ ;  /* 0x0000005b464c7210 */ /* 0x002fca0007f7e0ff */
[----:B------:R-:W-:Y:S01]  /*5890*/  IMAD.X R77, R71, 0x1, R92, P3 ;  /* 0x00000001474d7824 */ /* 0x000fe200018e065c */
[----:B------:R-:W-:-:S04]  /*58a0*/  IADD3 R100, P6, R70, R76, RZ ;  /* 0x0000004c46647210 */ /* 0x000fc80007fde0ff */
[----:B------:R-:W4:Y:S01]  /*58b0*/  @P4 LDG.E.LTC128B.64 R84, desc[UR14][R76.64] ;  /* 0x0000000e4c544981 */ /* 0x000f22000c1e1b20 */
[----:B------:R-:W-:Y:S02]  /*58c0*/  IADD3 R75, P4, R70, 0x100, RZ ;  /* 0x00000100464b7810 */ /* 0x000fe40007f9e0ff */
[C---:B------:R-:W-:Y:S01]  /*58d0*/  ISETP.LT.AND P3, PT, R74.reuse, UR6, !P5 ;  /* 0x000000064a007c0c */ /* 0x040fe2000ef61270 */
[----:B------:R1:W4:Y:S01]  /*58e0*/  @P0 LDG.E.LTC128B.64 R82, desc[UR14][R76.64+0x100] ;  /* 0x0001000e4c520981 */ /* 0x000322000c1e1b20 */
[----:B------:R-:W-:Y:S01]  /*58f0*/  ISETP.LT.AND P0, PT, R74, UR6, !P1 ;  /* 0x000000064a007c0c */ /* 0x000fe2000cf01270 */
[----:B------:R-:W-:Y:S01]  /*5900*/  IMAD.X R101, R71, 0x1, R77, P6 ;  /* 0x0000000147657824 */ /* 0x000fe200030e064d */
[----:B------:R-:W-:Y:S01]  /*5910*/  IADD3 R86, P6, R75, R76, RZ ;  /* 0x0000004c4b567210 */ /* 0x000fe20007fde0ff */
[----:B------:R-:W-:Y:S01]  /*5920*/  IMAD.X R74, RZ, RZ, R71, P4 ;  /* 0x000000ffff4a7224 */ /* 0x000fe200020e0647 */
[----:B------:R-:W-:Y:S02]  /*5930*/  CS2R R78, SRZ ;  /* 0x00000000004e7805 */ /* 0x000fe4000001ff00 */
[----:B---3--:R-:W-:-:S02]  /*5940*/  CS2R R80, SRZ ;  /* 0x0000000000507805 */ /* 0x008fc4000001ff00 */
[----:B------:R-:W-:Y:S01]  /*5950*/  ISETP.LT.AND P4, PT, R96, UR6, !P5 ;  /* 0x0000000660007c0c */ /* 0x000fe2000ef81270 */
[----:B------:R-:W-:Y:S02]  /*5960*/  IMAD.X R87, R74, 0x1, R77, P6 ;  /* 0x000000014a577824 */ /* 0x000fe400030e064d */
[C---:B------:R-:W-:Y:S01]  /*5970*/  VIADD R97, R96.reuse, 0x3 ;  /* 0x0000000360617836 */ /* 0x040fe20000000000 */
[----:B------:R3:W4:Y:S01]  /*5980*/  @P3 LDG.E.LTC128B.64 R80, desc[UR14][R100.64] ;  /* 0x0000000e64503981 */ /* 0x000722000c1e1b20 */
[----:B------:R-:W-:Y:S02]  /*5990*/  IADD3 R98, P3, R75, R100, RZ ;  /* 0x000000644b627210 */ /* 0x000fe40007f7e0ff */
[----:B------:R-:W-:Y:S01]  /*59a0*/  CS2R R88, SRZ ;  /* 0x0000000000587805 */ /* 0x000fe2000001ff00 */
[----:B------:R2:W4:Y:S01]  /*59b0*/  @P0 LDG.E.LTC128B.64 R78, desc[UR14][R86.64] ;  /* 0x0000000e564e0981 */ /* 0x000522000c1e1b20 */
[----:B------:R-:W-:Y:S01]  /*59c0*/  ISETP.LT.AND P0, PT, R96, UR6, !P1 ;  /* 0x0000000660007c0c */ /* 0x000fe2000cf01270 */
[----:B------:R-:W-:Y:S01]  /*59d0*/  IMAD.X R99, R74, 0x1, R101, P3 ;  /* 0x000000014a637824 */ /* 0x000fe200018e0665 */
[----:B------:R-:W-:-:S02]  /*59e0*/  ISETP.LT.AND P5, PT, R97, UR6, !P5 ;  /* 0x0000000661007c0c */ /* 0x000fc4000efa1270 */
[----:B------:R-:W-:Y:S01]  /*59f0*/  @P4 IMAD.MOV.U32 R104, RZ, RZ, R91 ;  /* 0x000000ffff684224 */ /* 0x000fe200078e005b */
[----:B------:R-:W-:Y:S01]  /*5a00*/  ISETP.LT.AND P6, PT, R97, UR6, !P1 ;  /* 0x0000000661007c0c */ /* 0x000fe2000cfc1270 */
[----:B------:R-:W-:Y:S01]  /*5a10*/  @P4 IMAD.MOV.U32 R105, RZ, RZ, R92 ;  /* 0x000000ffff694224 */ /* 0x000fe200078e005c */
[----:B------:R-:W-:Y:S02]  /*5a20*/  IADD3 R102, P3, R70, R100, RZ ;  /* 0x0000006446667210 */ /* 0x000fe40007f7e0ff */
[----:B------:R-:W-:Y:S02]  /*5a30*/  CS2R R74, SRZ ;  /* 0x00000000004a7805 */ /* 0x000fe4000001ff00 */
[----:B-1----:R-:W-:Y:S01]  /*5a40*/  CS2R R76, SRZ ;  /* 0x00000000004c7805 */ /* 0x002fe2000001ff00 */
[----:B------:R1:W4:Y:S01]  /*5a50*/  @P4 LDG.E.LTC128B.64 R88, desc[UR14][R104.64] ;  /* 0x0000000e68584981 */ /* 0x000322000c1e1b20 */
[----:B------:R-:W-:-:S05]  /*5a60*/  IMAD.X R103, R71, 0x1, R101, P3 ;  /* 0x0000000147677824 */ /* 0x000fca00018e0665 */
[----:B------:R1:W4:Y:S01]  /*5a70*/  @P5 LDG.E.LTC128B.64 R76, desc[UR14][R102.64] ;  /* 0x0000000e664c5981 */ /* 0x000322000c1e1b20 */
[----:B---3--:R-:W-:-:S03]  /*5a80*/  @P0 IMAD.MOV.U32 R100, RZ, RZ, R91 ;  /* 0x000000ffff640224 */ /* 0x008fc600078e005b */
[----:B------:R1:W4:Y:S01]  /*5a90*/  @P6 LDG.E.LTC128B.64 R74, desc[UR14][R98.64] ;  /* 0x0000000e624a6981 */ /* 0x000322000c1e1b20 */
[----:B------:R-:W-:Y:S01]  /*5aa0*/  @P0 IMAD.MOV.U32 R101, RZ, RZ, R92 ;  /* 0x000000ffff650224 */ /* 0x000fe200078e005c */
[----:B--2---:R-:W-:-:S06]  /*5ab0*/  CS2R R86, SRZ ;  /* 0x0000000000567805 */ /* 0x004fcc000001ff00 */
[----:B------:R1:W4:Y:S02]  /*5ac0*/  @P0 LDG.E.LTC128B.64 R86, desc[UR14][R100.64+0x100] ;  /* 0x0001000e64560981 */ /* 0x000324000c1e1b20 */
.L_x_45:
[----:B------:R-:W-:Y:S05]  /*5ad0*/  BSYNC B1 ;  /* 0x0000000000017941 */ /* 0x000fea0003800000 */
.L_x_19:
[----:B------:R-:W-:Y:S06]  /*5ae0*/  BAR.SYNC.DEFER_BLOCKING 0x0 ;  /* 0x0000000000007b1d */ /* 0x000fec0000010000 */
[----:B------:R-:W-:Y:S01]  /*5af0*/  BSSY B1, `(.L_x_46) ;  /* 0x00001fd000017945 */ /* 0x000fe20003800000 */
[----:B------:R-:W-:-:S04]  /*5b00*/  DEPBAR.LE SB5, 0xd ;  /* 0x0000d3400000791a */ /* 0x000fc80000000000 */
[----:B------:R-:W-:Y:S04]  /*5b10*/  STS.128 [R95], R4 ;  /* 0x000000045f007388 */ /* 0x000fe80000000c00 */
[----:B------:R-:W-:Y:S04]  /*5b20*/  STS.128 [R95+0x40], R8 ;  /* 0x000040085f007388 */ /* 0x000fe80000000c00 */
[----:B------:R-:W-:Y:S01]  /*5b30*/  STS.128 [R95+0x80], R12 ;  /* 0x0000800c5f007388 */ /* 0x000fe20000000c00 */
[----:B------:R-:W-:-:S04]  /*5b40*/  DEPBAR.LE SB5, 0xc ;  /* 0x0000d3000000791a */ /* 0x000fc80000000000 */
[----:B------:R-:W-:Y:S01]  /*5b50*/  STS.128 [R95+0xc0], R16 ;  /* 0x0000c0105f007388 */ /* 0x000fe20000000c00 */
[----:B------:R-:W-:Y:S06]  /*5b60*/  BAR.SYNC.DEFER_BLOCKING 0x0 ;  /* 0x0000000000007b1d */ /* 0x000fec0000010000 */
[----:B------:R-:W2:Y:S04]  /*5b70*/  LDS.64 R126, [R93+UR8] ;  /* 0x000000085d7e7984 */ /* 0x000ea80008000a00 */
[----:B------:R-:W2:Y:S04]  /*5b80*/  LDS.64 R108, [R93+UR8+0x100] ;  /* 0x000100085d6c7984 */ /* 0x000ea80008000a00 */
[----:B------:R-:W2:Y:S04]  /*5b90*/  LDS.64 R106, [R93+UR8+0x220] ;  /* 0x000220085d6a7984 */ /* 0x000ea80008000a00 */
[----:B-1----:R-:W1:Y:S04]  /*5ba0*/  LDS.64 R104, [R93+UR8+0x320] ;  /* 0x000320085d687984 */ /* 0x002e680008000a00 */
[----:B------:R-:W1:Y:S04]  /*5bb0*/  LDS.64 R102, [R93+UR8+0x440] ;  /* 0x000440085d667984 */ /* 0x000e680008000a00 */
[----:B---3--:R-:W3:Y:S04]  /*5bc0*/  LDS.64 R100, [R93+UR8+0x540] ;  /* 0x000540085d647984 */ /* 0x008ee80008000a00 */
[----:B------:R-:W3:Y:S04]  /*5bd0*/  LDS.64 R98, [R93+UR8+0x660] ;  /* 0x000660085d627984 */ /* 0x000ee80008000a00 */
[----:B------:R-:W3:Y:S01]  /*5be0*/  LDS.64 R6, [R93+UR8+0x760] ;  /* 0x000760085d067984 */ /* 0x000ee20008000a00 */
[----:B--2---:R-:W-:-:S02]  /*5bf0*/  DMUL R126, R126, R116 ;  /* 0x000000747e7e7228 */ /* 0x004fc40000000000 */
[-C--:B------:R-:W-:Y:S02]  /*5c00*/  DMUL R16, R108, R116.reuse ;  /* 0x000000746c107228 */ /* 0x080fe40000000000 */
[----:B------:R-:W-:-:S04]  /*5c10*/  DMUL R14, R106, R116 ;  /* 0x000000746a0e7228 */ /* 0x000fc80000000000 */
[----:B----4-:R-:W-:Y:S02]  /*5c20*/  DFMA R126, R88, R114, R126 ;  /* 0x00000072587e722b */ /* 0x010fe4000000007e */
[----:B-1----:R-:W-:Y:S02]  /*5c30*/  DMUL R4, R104, R116 ;  /* 0x0000007468047228 */ /* 0x002fe40000000000 */
[----:B------:R-:W-:Y:S02]  /*5c40*/  DFMA R16, R86, R114, R16 ;  /* 0x000000725610722b */ /* 0x000fe40000000010 */
[----:B------:R-:W-:Y:S02]  /*5c50*/  DMUL R12, R102, R116 ;  /* 0x00000074660c7228 */ /* 0x000fe40000000000 */
[----:B------:R-:W-:Y:S02]  /*5c60*/  DFMA R14, R84, R114, R14 ;  /* 0x00000072540e722b */ /* 0x000fe4000000000e */
[----:B---3--:R-:W-:-:S02]  /*5c70*/  DMUL R10, R100, R116 ;  /* 0x00000074640a7228 */ /* 0x008fc40000000000 */
[----:B------:R-:W-:Y:S02]  /*5c80*/  DFMA R4, R82, R114, R4 ;  /* 0x000000725204722b */ /* 0x000fe40000000004 */
[----:B------:R-:W-:Y:S02]  /*5c90*/  DMUL R8, R98, R116 ;  /* 0x0000007462087228 */ /* 0x000fe40000000000 */
[----:B------:R-:W-:Y:S02]  /*5ca0*/  DFMA R12, R80, R114, R12 ;  /* 0x00000072500c722b */ /* 0x000fe4000000000c */
[----:B------:R-:W-:Y:S02]  /*5cb0*/  DMUL R6, R6, R116 ;  /* 0x0000007406067228 */ /* 0x000fe40000000000 */
[-C--:B------:R-:W-:Y:S02]  /*5cc0*/  DFMA R10, R78, R114.reuse, R10 ;  /* 0x000000724e0a722b */ /* 0x080fe4000000000a */
[----:B------:R-:W-:-:S04]  /*5cd0*/  DFMA R8, R76, R114, R8 ;  /* 0x000000724c08722b */ /* 0x000fc80000000008 */
[----:B------:R-:W-:Y:S01]  /*5ce0*/  DFMA R6, R74, R114, R6 ;  /* 0x000000724a06722b */ /* 0x000fe20000000006 */
[----:B------:R-:W-:Y:S10]  /*5cf0*/  @!P2 BRA `(.L_x_47) ;  /* 0x0000001800dca947 */ /* 0x000ff40003800000 */
[----:B------:R-:W-:Y:S01]  /*5d00*/  ULDC UR4, c[0x0][0x2b4] ;  /* 0x0000ad0000047ab9 */ /* 0x000fe20000000800 */
[----:B------:R-:W-:Y:S01]  /*5d10*/  BSSY B0, `(.L_x_48) ;  /* 0x0000030000007945 */ /* 0x000fe20003800000 */
[----:B------:R-:W-:-:S05]  /*5d20*/  IMAD.U32 R101, RZ, RZ, UR4 ;  /* 0x00000004ff657e24 */ /* 0x000fca000f8e00ff */
[----:B------:R-:W-:-:S04]  /*5d30*/  LOP3.LUT R18, R113, R101, RZ, 0xfc, !PT ;  /* 0x0000006571127212 */ /* 0x000fc800078efcff */
[----:B------:R-:W-:-:S13]  /*5d40*/  ISETP.NE.U32.AND P0, PT, R18, RZ, PT ;  /* 0x000000ff1200720c */ /* 0x000fda0003f05070 */
[----:B------:R-:W-:Y:S05]  /*5d50*/  @!P0 BRA `(.L_x_49) ;  /* 0x0000000000508947 */ /* 0x000fea0003800000 */
[----:B------:R-:W-:Y:S01]  /*5d60*/  ULDC.64 UR4, c[0x0][0x2b0] ;  /* 0x0000ac0000047ab9 */ /* 0x000fe20000000a00 */
[----:B------:R-:W-:Y:S01]  /*5d70*/  IMAD.MOV.U32 R98, RZ, RZ, R120 ;  /* 0x000000ffff627224 */ /* 0x000fe200078e0078 */
[----:B------:R-:W-:Y:S01]  /*5d80*/  MOV R106, UR5 ;  /* 0x00000005006a7c02 */ /* 0x000fe20008000f00 */
[----:B------:R-:W-:Y:S01]  /*5d90*/  IMAD.U32 R103, RZ, RZ, UR4 ;  /* 0x00000004ff677e24 */ /* 0x000fe2000f8e00ff */
[----:B------:R-:W-:Y:S02]  /*5da0*/  MOV R97, R113 ;  /* 0x0000007100617202 */ /* 0x000fe40000000f00 */
[----:B------:R-:W-:Y:S02]  /*5db0*/  MOV R104, 0x5dd0 ;  /* 0x00005dd000687802 */ /* 0x000fe40000000f00 */
[----:B-----5:R-:W-:Y:S05]  /*5dc0*/  CALL.REL.NOINC `($__internal_0_$__cuda_sm20_div_u64) ;  /* 0x00000140006c7944 */ /* 0x020fea0003c00000 */
[----:B------:R-:W-:Y:S01]  /*5dd0*/  IADD3 R18, P0, RZ, -R99, RZ ;  /* 0x80000063ff127210 */ /* 0x000fe20007f1e0ff */
[----:B------:R-:W-:Y:S01]  /*5de0*/  ULDC.64 UR4, c[0x0][0x2b0] ;  /* 0x0000ac0000047ab9 */ /* 0x000fe20000000a00 */
[----:B------:R-:W-:Y:S01]  /*5df0*/  MOV R112, R120 ;  /* 0x0000007800707202 */ /* 0x000fe20000000f00 */
[----:B------:R-:W-:Y:S01]  /*5e00*/  IMAD.U32 R101, RZ, RZ, UR5 ;  /* 0x00000005ff657e24 */ /* 0x000fe2000f8e00ff */
[----:B------:R-:W-:Y:S01]  /*5e10*/  IADD3.X R98, RZ, ~R98, RZ, P0, !PT ;  /* 0x80000062ff627210 */ /* 0x000fe200007fe4ff */
[----:B------:R-:W-:Y:S01]  /*5e20*/  IMAD.MOV.U32 R19, RZ, RZ, R99 ;  /* 0x000000ffff137224 */ /* 0x000fe200078e0063 */
[----:B------:R-:W-:-:S05]  /*5e30*/  MOV R97, UR4 ;  /* 0x0000000400617c02 */ /* 0x000fca0008000f00 */
[-C--:B------:R-:W-:Y:S02]  /*5e40*/  IMAD R98, R98, R97.reuse, RZ ;  /* 0x0000006162627224 */ /* 0x080fe400078e02ff */
[----:B------:R-:W-:-:S04]  /*5e50*/  IMAD.WIDE.U32 R102, R18, R97, R112 ;  /* 0x0000006112667225 */ /* 0x000fc800078e0070 */
[----:B------:R-:W-:Y:S01]  /*5e60*/  IMAD R18, R18, R101, R98 ;  /* 0x0000006512127224 */ /* 0x000fe200078e0262 */
[----:B------:R-:W-:-:S04]  /*5e70*/  MOV R98, R102 ;  /* 0x0000006600627202 */ /* 0x000fc80000000f00 */
[----:B------:R-:W-:Y:S01]  /*5e80*/  IADD3 R99, R103, R18, RZ ;  /* 0x0000001267637210 */ /* 0x000fe20007ffe0ff */
[----:B------:R-:W-:Y:S05]  /*5e90*/  BRA `(.L_x_50) ;  /* 0x00000000005c7947 */ /* 0x000fea0003800000 */
.L_x_49:
[----:B------:R-:W-:Y:S01]  /*5ea0*/  ULDC UR4, c[0x0][0x2b0] ;  /* 0x0000ac0000047ab9 */ /* 0x000fe20000000800 */
[----:B------:R-:W-:Y:S01]  /*5eb0*/  IMAD.MOV.U32 R102, RZ, RZ, RZ ;  /* 0x000000ffff667224 */ /* 0x000fe200078e00ff */
[----:B------:R-:W-:-:S04]  /*5ec0*/  MOV R97, UR4 ;  /* 0x0000000400617c02 */ /* 0x000fc80008000f00 */
[----:B------:R-:W1:Y:S01]  /*5ed0*/  I2F.U32.RP R99, R97 ;  /* 0x0000006100637306 */ /* 0x000e620000209000 */
[----:B------:R-:W-:-:S07]  /*5ee0*/  ISETP.NE.U32.AND P0, PT, R97, RZ, PT ;  /* 0x000000ff6100720c */ /* 0x000fce0003f05070 */
[----:B-1----:R-:W1:Y:S02]  /*5ef0*/  MUFU.RCP R98, R99 ;  /* 0x0000006300627308 */ /* 0x002e640000001000 */
[----:B-1----:R-:W-:Y:S01]  /*5f00*/  VIADD R98, R98, 0xffffffe ;  /* 0x0ffffffe62627836 */ /* 0x002fe20000000000 */
[----:B------:R-:W-:-:S05]  /*5f10*/  MOV R99, RZ ;  /* 0x000000ff00637202 */ /* 0x000fca0000000f00 */
[----:B------:R-:W1:Y:S02]  /*5f20*/  F2I.FTZ.U32.TRUNC.NTZ R103, R98 ;  /* 0x0000006200677305 */ /* 0x000e64000021f000 */
[----:B-1----:R-:W-:-:S05]  /*5f30*/  IMAD R18, R103, R97, RZ ;  /* 0x0000006167127224 */ /* 0x002fca00078e02ff */
[----:B------:R-:W-:-:S05]  /*5f40*/  IADD3 R18, -R18, RZ, RZ ;  /* 0x000000ff12127210 */ /* 0x000fca0007ffe1ff */
[----:B------:R-:W-:-:S06]  /*5f50*/  IMAD.HI.U32 R19, R103, R18, R102 ;  /* 0x0000001267137227 */ /* 0x000fcc00078e0066 */
[----:B------:R-:W-:-:S05]  /*5f60*/  IMAD.HI.U32 R19, R19, R120, RZ ;  /* 0x0000007813137227 */ /* 0x000fca00078e00ff */
[----:B------:R-:W-:-:S05]  /*5f70*/  IADD3 R18, -R19, RZ, RZ ;  /* 0x000000ff13127210 */ /* 0x000fca0007ffe1ff */
[----:B------:R-:W-:-:S05]  /*5f80*/  IMAD R18, R97, R18, R120 ;  /* 0x0000001261127224 */ /* 0x000fca00078e0278 */
[----:B------:R-:W-:-:S13]  /*5f90*/  ISETP.GE.U32.AND P3, PT, R18, R97, PT ;  /* 0x000000611200720c */ /* 0x000fda0003f66070 */
[----:B------:R-:W-:Y:S01]  /*5fa0*/  @P3 IMAD.IADD R18, R18, 0x1, -R97 ;  /* 0x0000000112123824 */ /* 0x000fe200078e0a61 */
[----:B------:R-:W-:-:S04]  /*5fb0*/  @P3 IADD3 R19, R19, 0x1, RZ ;  /* 0x0000000113133810 */ /* 0x000fc80007ffe0ff */
[----:B------:R-:W-:-:S13]  /*5fc0*/  ISETP.GE.U32.AND P1, PT, R18, R97, PT ;  /* 0x000000611200720c */ /* 0x000fda0003f26070 */
[----:B------:R-:W-:Y:S01]  /*5fd0*/  @P1 VIADD R19, R19, 0x1 ;  /* 0x0000000113131836 */ /* 0x000fe20000000000 */
[----:B------:R-:W-:-:S04]  /*5fe0*/  @!P0 LOP3.LUT R19, RZ, R97, RZ, 0x33, !PT ;  /* 0x00000061ff138212 */ /* 0x000fc800078e33ff */
[----:B------:R-:W-:-:S05]  /*5ff0*/  IADD3 R98, -R19, RZ, RZ ;  /* 0x000000ff13627210 */ /* 0x000fca0007ffe1ff */
[----:B------:R-:W-:Y:S02]  /*6000*/  IMAD R98, R97, R98, R120 ;  /* 0x0000006261627224 */ /* 0x000fe400078e0278 */
.L_x_50:
[----:B------:R-:W-:Y:S05]  /*6010*/  BSYNC B0 ;  /* 0x0000000000007941 */ /* 0x000fea0003800000 */
.L_x_48:
[----:B------:R-:W-:Y:S01]  /*6020*/  ULDC.64 UR4, c[0x0][0x210] ;  /* 0x0000840000047ab9 */ /* 0x000fe20000000a00 */
[--C-:B------:R-:W-:Y:S01]  /*6030*/  SHF.R.U64 R98, R98, 0x3, R99.reuse ;  /* 0x0000000362627819 */ /* 0x100fe20000001263 */
[----:B------:R-:W-:Y:S01]  /*6040*/  BSSY B0, `(.L_x_51) ;  /* 0x0000027000007945 */ /* 0x000fe20003800000 */
[----:B------:R-:W-:Y:S02]  /*6050*/  ISETP.GE.AND P0, PT, R94, UR5, PT ;  /* 0x000000055e007c0c */ /* 0x000fe4000bf06270 */
[----:B------:R-:W-:Y:S02]  /*6060*/  SHF.R.U32.HI R99, RZ, 0x3, R99 ;  /* 0x00000003ff637819 */ /* 0x000fe40000011663 */
[----:B------:R-:W-:Y:S02]  /*6070*/  ISETP.LE.U32.AND P1, PT, R19, R98, PT ;  /* 0x000000621300720c */ /* 0x000fe40003f23070 */
[----:B------:R-:W-:Y:S02]  /*6080*/  ISETP.LT.AND P0, PT, R96, UR4, !P0 ;  /* 0x0000000460007c0c */ /* 0x000fe4000c701270 */
[----:B------:R-:W-:-:S04]  /*6090*/  SHF.R.S32.HI R18, RZ, 0x1f, R19 ;  /* 0x0000001fff127819 */ /* 0x000fc80000011413 */
[----:B------:R-:W-:Y:S02]  /*60a0*/  ISETP.LE.U32.AND.EX P1, PT, R18, R99, P0, P1 ;  /* 0x000000631200720c */ /* 0x000fe40000723110 */
[----:B------:R-:W-:-:S05]  /*60b0*/  IADD3 R103, P0, R120, 0x100, RZ ;  /* 0x0000010078677810 */ /* 0x000fca0007f1e0ff */
[----:B------:R-:W-:-:S05]  /*60c0*/  IMAD.X R112, RZ, RZ, R113, P0 ;  /* 0x000000ffff707224 */ /* 0x000fca00000e0671 */
[----:B------:R-:W-:Y:S01]  /*60d0*/  LOP3.LUT R101, R112, R101, RZ, 0xfc, !PT ;  /* 0x0000006570657212 */ /* 0x000fe200078efcff */
[----:B------:R1:W-:Y:S03]  /*60e0*/  @P1 STG.E.64 desc[UR14][R118.64], R126 ;  /* 0x0000007e76001986 */ /* 0x0003e6000c101b0e */
[----:B------:R-:W-:-:S13]  /*60f0*/  ISETP.NE.U32.AND P0, PT, R101, RZ, PT ;  /* 0x000000ff6500720c */ /* 0x000fda0003f05070 */
[----:B------:R-:W-:Y:S05]  /*6100*/  @!P0 BRA `(.L_x_52) ;  /* 0x00000000001c8947 */ /* 0x000fea0003800000 */
[----:B------:R-:W-:Y:S01]  /*6110*/  ULDC.64 UR4, c[0x0][0x2b0] ;  /* 0x0000ac0000047ab9 */ /* 0x000fe20000000a00 */
[----:B------:R-:W-:Y:S01]  /*6120*/  IMAD.MOV.U32 R101, RZ, RZ, R112 ;  /* 0x000000ffff657224 */ /* 0x000fe200078e0070 */
[----:B------:R-:W-:Y:S01]  /*6130*/  MOV R99, UR5 ;  /* 0x0000000500637c02 */ /* 0x000fe20008000f00 */
[----:B------:R-:W-:Y:S01]  /*6140*/  IMAD.U32 R102, RZ, RZ, UR4 ;  /* 0x00000004ff667e24 */ /* 0x000fe2000f8e00ff */
[----:B------:R-:W-:Y:S02]  /*6150*/  MOV R100, 0x6170 ;  /* 0x0000617000647802 */ /* 0x000fe40000000f00 */
[----:B-1---5:R-:W-:Y:S05]  /*6160*/  CALL.REL.NOINC `($__internal_1_$__cuda_sm20_rem_u64) ;  /* 0x0000014000987944 */ /* 0x022fea0003c00000 */
[----:B------:R-:W-:Y:S05]  /*6170*/  BRA `(.L_x_53) ;  /* 0x00000000004c7947 */ /* 0x000fea0003800000 */
.L_x_52:
[----:B------:R-:W2:Y:S01]  /*6180*/  I2F.U32.RP R100, R97 ;  /* 0x0000006100647306 */ /* 0x000ea20000209000 */
[----:B------:R-:W-:-:S07]  /*6190*/  MOV R104, RZ ;  /* 0x000000ff00687202 */ /* 0x000fce0000000f00 */
[----:B--2---:R-:W2:Y:S02]  /*61a0*/  MUFU.RCP R99, R100 ;  /* 0x0000006400637308 */ /* 0x004ea40000001000 */
[----:B--2---:R-:W-:-:S06]  /*61b0*/  VIADD R99, R99, 0xffffffe ;  /* 0x0ffffffe63637836 */ /* 0x004fcc0000000000 */
[----:B------:R-:W2:Y:S02]  /*61c0*/  F2I.FTZ.U32.TRUNC.NTZ R105, R99 ;  /* 0x0000006300697305 */ /* 0x000ea4000021f000 */
[----:B--2---:R-:W-:-:S04]  /*61d0*/  IMAD.MOV R98, RZ, RZ, -R105 ;  /* 0x000000ffff627224 */ /* 0x004fc800078e0a69 */
[----:B------:R-:W-:-:S04]  /*61e0*/  IMAD R98, R98, R97, RZ ;  /* 0x0000006162627224 */ /* 0x000fc800078e02ff */
[----:B------:R-:W-:Y:S01]  /*61f0*/  IMAD.HI.U32 R98, R105, R98, R104 ;  /* 0x0000006269627227 */ /* 0x000fe200078e0068 */
[----:B------:R-:W-:-:S05]  /*6200*/  MOV R105, RZ ;  /* 0x000000ff00697202 */ /* 0x000fca0000000f00 */
        /* <DEDUP_REMOVED lines=10> */
.L_x_53:
[----:B------:R-:W-:Y:S05]  /*62b0*/  BSYNC B0 ;  /* 0x0000000000007941 */ /* 0x000fea0003800000 */
.L_x_51:
[----:B------:R-:W-:Y:S01]  /*62c0*/  VIADD R97, R94, 0x20 ;  /* 0x000000205e617836 */ /* 0x000fe20000000000 */
[----:B------:R-:W-:Y:S01]  /*62d0*/  ULDC.64 UR4, c[0x0][0x210] ;  /* 0x0000840000047ab9 */ /* 0x000fe20000000a00 */
[--C-:B------:R-:W-:Y:S01]  /*62e0*/  SHF.R.U64 R98, R104, 0x3, R105.reuse ;  /* 0x0000000368627819 */ /* 0x100fe20000001269 */
[----:B------:R-:W-:Y:S01]  /*62f0*/  ULDC UR6, c[0x0][0x2b4] ;  /* 0x0000ad0000067ab9 */ /* 0x000fe20000000800 */
[----:B------:R-:W-:Y:S01]  /*6300*/  BSSY B0, `(.L_x_54) ;  /* 0x0000039000007945 */ /* 0x000fe20003800000 */
[----:B------:R-:W-:Y:S01]  /*6310*/  ISETP.GE.AND P3, PT, R97, UR5, PT ;  /* 0x0000000561007c0c */ /* 0x000fe2000bf66270 */
[----:B------:R-:W-:Y:S01]  /*6320*/  IMAD.U32 R101, RZ, RZ, UR6 ;  /* 0x00000006ff657e24 */ /* 0x000fe2000f8e00ff */
[----:B------:R-:W-:Y:S02]  /*6330*/  SHF.R.U32.HI R97, RZ, 0x3, R105 ;  /* 0x00000003ff617819 */ /* 0x000fe40000011669 */
[----:B------:R-:W-:Y:S02]  /*6340*/  ISETP.LE.U32.AND P0, PT, R19, R98, PT ;  /* 0x000000621300720c */ /* 0x000fe40003f03070 */
[----:B------:R-:W-:Y:S01]  /*6350*/  ISETP.LT.AND P3, PT, R96, UR4, !P3 ;  /* 0x0000000460007c0c */ /* 0x000fe2000df61270 */
[----:B------:R-:W-:-:S03]  /*6360*/  ULDC.64 UR4, c[0x0][0x2b8] ;  /* 0x0000ae0000047ab9 */ /* 0x000fc60000000a00 */
[----:B------:R-:W-:Y:S02]  /*6370*/  ISETP.LE.U32.AND.EX P3, PT, R18, R97, P3, P0 ;  /* 0x000000611200720c */ /* 0x000fe40001f63100 */
[----:B------:R-:W-:-:S04]  /*6380*/  IADD3 R18, P1, P0, -R68, UR4, R118 ;  /* 0x0000000444127c10 */ /* 0x000fc8000f83e176 */
[----:B------:R-:W-:-:S04]  /*6390*/  IADD3.X R19, ~R69, UR5, R119, P1, P0 ;  /* 0x0000000545137c10 */ /* 0x000fc80008fe0577 */
[----:B------:R-:W-:-:S03]  /*63a0*/  LOP3.LUT R97, R19, R101, RZ, 0xfc, !PT ;  /* 0x0000006513617212 */ /* 0x000fc600078efcff */
[----:B------:R-:W-:Y:S01]  /*63b0*/  @P3 IMAD.MOV.U32 R98, RZ, RZ, R118 ;  /* 0x000000ffff623224 */ /* 0x000fe200078e0076 */
[----:B------:R-:W-:Y:S01]  /*63c0*/  ISETP.NE.U32.AND P0, PT, R97, RZ, PT ;  /* 0x000000ff6100720c */ /* 0x000fe20003f05070 */
[----:B------:R-:W-:-:S05]  /*63d0*/  @P3 IMAD.MOV.U32 R99, RZ, RZ, R119 ;  /* 0x000000ffff633224 */ /* 0x000fca00078e0077 */
[----:B------:R2:W-:Y:S07]  /*63e0*/  @P3 STG.E.64 desc[UR14][R98.64+0x100], R16 ;  /* 0x0001001062003986 */ /* 0x0005ee000c101b0e */
[----:B------:R-:W-:Y:S05]  /*63f0*/  @!P0 BRA `(.L_x_55) ;  /* 0x0000000000488947 */ /* 0x000fea0003800000 */
[----:B------:R-:W-:Y:S01]  /*6400*/  ULDC.64 UR4, c[0x0][0x2b0] ;  /* 0x0000ac0000047ab9 */ /* 0x000fe20000000a00 */
[----:B--2---:R-:W-:Y:S01]  /*6410*/  IMAD.MOV.U32 R98, RZ, RZ, R18 ;  /* 0x000000ffff627224 */ /* 0x004fe200078e0012 */
[----:B------:R-:W-:Y:S01]  /*6420*/  MOV R106, UR5 ;  /* 0x00000005006a7c02 */ /* 0x000fe20008000f00 */
[----:B------:R-:W-:Y:S01]  /*6430*/  IMAD.U32 R103, RZ, RZ, UR4 ;  /* 0x00000004ff677e24 */ /* 0x000fe2000f8e00ff */
[----:B------:R-:W-:Y:S02]  /*6440*/  MOV R97, R19 ;  /* 0x0000001300617202 */ /* 0x000fe40000000f00 */
[----:B------:R-:W-:Y:S02]  /*6450*/  MOV R104, 0x6470 ;  /* 0x0000647000687802 */ /* 0x000fe40000000f00 */
[----:B-1---5:R-:W-:Y:S05]  /*6460*/  CALL.REL.NOINC `($__internal_0_$__cuda_sm20_div_u64) ;  /* 0x0000013800c47944 */ /* 0x022fea0003c00000 */
[----:B------:R-:W-:Y:S01]  /*6470*/  IADD3 R16, P0, RZ, -R99, RZ ;  /* 0x80000063ff107210 */ /* 0x000fe20007f1e0ff */
[----:B------:R-:W-:Y:S02]  /*6480*/  ULDC.64 UR4, c[0x0][0x2b0] ;  /* 0x0000ac0000047ab9 */ /* 0x000fe40000000a00 */
[----:B------:R-:W-:Y:S02]  /*6490*/  MOV R97, UR4 ;  /* 0x0000000400617c02 */ /* 0x000fe40008000f00 */
[----:B------:R-:W-:Y:S02]  /*64a0*/  IADD3.X R98, RZ, ~R98, RZ, P0, !PT ;  /* 0x80000062ff627210 */ /* 0x000fe400007fe4ff */
[----:B------:R-:W-:Y:S01]  /*64b0*/  MOV R101, UR5 ;  /* 0x0000000500657c02 */ /* 0x000fe20008000f00 */
[----:B------:R-:W-:-:S04]  /*64c0*/  IMAD.WIDE.U32 R18, R16, R97, R18 ;  /* 0x0000006110127225 */ /* 0x000fc800078e0012 */
[----:B------:R-:W-:-:S04]  /*64d0*/  IMAD R17, R98, R97, RZ ;  /* 0x0000006162117224 */ /* 0x000fc800078e02ff */
[----:B------:R-:W-:Y:S01]  /*64e0*/  IMAD R16, R16, R101, R17 ;  /* 0x0000006510107224 */ /* 0x000fe200078e0211 */
[----:B------:R-:W-:-:S04]  /*64f0*/  MOV R17, R99 ;  /* 0x0000006300117202 */ /* 0x000fc80000000f00 */
[----:B------:R-:W-:Y:S01]  /*6500*/  IADD3 R19, R16, R19, RZ ;  /* 0x0000001310137210 */ /* 0x000fe20007ffe0ff */
[----:B------:R-:W-:Y:S05]  /*6510*/  BRA `(.L_x_56) ;  /* 0x00000000005c7947 */ /* 0x000fea0003800000 */
.L_x_55:
[----:B------:R-:W-:Y:S01]  /*6520*/  ULDC UR4, c[0x0][0x2b0] ;  /* 0x0000ac0000047ab9 */ /* 0x000fe20000000800 */
[----:B------:R-:W-:Y:S01]  /*6530*/  IMAD.MOV.U32 R102, RZ, RZ, RZ ;  /* 0x000000ffff667224 */ /* 0x000fe200078e00ff */
[----:B------:R-:W-:-:S04]  /*6540*/  MOV R97, UR4 ;  /* 0x0000000400617c02 */ /* 0x000fc80008000f00 */
[----:B--2---:R-:W2:Y:S01]  /*6550*/  I2F.U32.RP R98, R97 ;  /* 0x0000006100627306 */ /* 0x004ea20000209000 */
[----:B------:R-:W-:-:S07]  /*6560*/  ISETP.NE.U32.AND P0, PT, R97, RZ, PT ;  /* 0x000000ff6100720c */ /* 0x000fce0003f05070 */
[----:B--2---:R-:W2:Y:S02]  /*6570*/  MUFU.RCP R19, R98 ;  /* 0x0000006200137308 */ /* 0x004ea40000001000 */
[----:B--2---:R-:W-:-:S06]  /*6580*/  VIADD R19, R19, 0xffffffe ;  /* 0x0ffffffe13137836 */ /* 0x004fcc0000000000 */
[----:B------:R-:W2:Y:S02]  /*6590*/  F2I.FTZ.U32.TRUNC.NTZ R103, R19 ;  /* 0x0000001300677305 */ /* 0x000ea4000021f000 */
[----:B--2---:R-:W-:Y:S01]  /*65a0*/  IMAD R17, R103, R97, RZ ;  /* 0x0000006167117224 */ /* 0x004fe200078e02ff */
[----:B------:R-:W-:-:S04]  /*65b0*/  MOV R19, RZ ;  /* 0x000000ff00137202 */ /* 0x000fc80000000f00 */
        /* <DEDUP_REMOVED lines=13> */
.L_x_56:
[----:B------:R-:W-:Y:S05]  /*6690*/  BSYNC B0 ;  /* 0x0000000000007941 */ /* 0x000fea0003800000 */
.L_x_54:
[----:B------:R-:W-:Y:S01]  /*66a0*/  ULDC.64 UR4, c[0x0][0x210] ;  /* 0x0000840000047ab9 */ /* 0x000fe20000000a00 */
[----:B------:R-:W-:Y:S01]  /*66b0*/  VIADD R16, R96, 0x1 ;  /* 0x0000000160107836 */ /* 0x000fe20000000000 */
[----:B------:R-:W-:Y:S01]  /*66c0*/  ISETP.GE.AND P3, PT, R94, UR5, PT ;  /* 0x000000055e007c0c */ /* 0x000fe2000bf66270 */
[----:B------:R-:W-:Y:S01]  /*66d0*/  BSSY B0, `(.L_x_57) ;  /* 0x000002a000007945 */ /* 0x000fe20003800000 */
[--C-:B------:R-:W-:Y:S02]  /*66e0*/  SHF.R.U64 R18, R18, 0x3, R19.reuse ;  /* 0x0000000312127819 */ /* 0x100fe40000001213 */
[----:B------:R-:W-:Y:S01]  /*66f0*/  ISETP.LT.AND P3, PT, R16, UR4, !P3 ;  /* 0x0000000410007c0c */ /* 0x000fe2000df61270 */
[----:B------:R-:W-:Y:S01]  /*6700*/  ULDC.64 UR4, c[0x0][0x2b8] ;  /* 0x0000ae0000047ab9 */ /* 0x000fe20000000a00 */
[----:B------:R-:W-:Y:S02]  /*6710*/  ISETP.LE.U32.AND P0, PT, R17, R18, PT ;  /* 0x000000121100720c */ /* 0x000fe40003f03070 */
[----:B------:R-:W-:-:S02]  /*6720*/  SHF.R.U32.HI R19, RZ, 0x3, R19 ;  /* 0x00000003ff137819 */ /* 0x000fc40000011613 */
[----:B------:R-:W-:-:S04]  /*6730*/  SHF.R.S32.HI R16, RZ, 0x1f, R17 ;  /* 0x0000001fff107819 */ /* 0x000fc80000011411 */
[----:B------:R-:W-:Y:S02]  /*6740*/  ISETP.LE.U32.AND.EX P3, PT, R16, R19, P3, P0 ;  /* 0x000000131000720c */ /* 0x000fe40001f63100 */
[----:B------:R-:W-:-:S04]  /*6750*/  IADD3 R18, P0, R118, UR4, RZ ;  /* 0x0000000476127c10 */ /* 0x000fc8000ff1e0ff */
[----:B------:R-:W-:Y:S02]  /*6760*/  IADD3.X R19, R119, UR5, RZ, P0, !PT ;  /* 0x0000000577137c10 */ /* 0x000fe400087fe4ff */
[----:B------:R-:W-:-:S04]  /*6770*/  IADD3 R103, P1, P0, R18, 0x100, -R68 ;  /* 0x0000010012677810 */ /* 0x000fc8000783e844 */
[----:B------:R-:W-:Y:S01]  /*6780*/  IADD3.X R98, R19, RZ, ~R69, P1, P0 ;  /* 0x000000ff13627210 */ /* 0x000fe20000fe0c45 */
[----:B------:R2:W-:Y:S03]  /*6790*/  @P3 STG.E.64 desc[UR14][R18.64], R14 ;  /* 0x0000000e12003986 */ /* 0x0005e6000c101b0e */
[----:B------:R-:W-:-:S04]  /*67a0*/  LOP3.LUT R101, R98, R101, RZ, 0xfc, !PT ;  /* 0x0000006562657212 */ /* 0x000fc800078efcff */
[----:B------:R-:W-:-:S13]  /*67b0*/  ISETP.NE.U32.AND P0, PT, R101, RZ, PT ;  /* 0x000000ff6500720c */ /* 0x000fda0003f05070 */
[----:B------:R-:W-:Y:S05]  /*67c0*/  @!P0 BRA `(.L_x_58) ;  /* 0x00000000001c8947 */ /* 0x000fea0003800000 */
[----:B------:R-:W-:Y:S01]  /*67d0*/  ULDC.64 UR4, c[0x0][0x2b0] ;  /* 0x0000ac0000047ab9 */ /* 0x000fe20000000a00 */
[----:B------:R-:W-:Y:S01]  /*67e0*/  IMAD.MOV.U32 R101, RZ, RZ, R98 ;  /* 0x000000ffff657224 */ /* 0x000fe200078e0062 */
[----:B------:R-:W-:Y:S01]  /*67f0*/  MOV R99, UR5 ;  /* 0x0000000500637c02 */ /* 0x000fe20008000f00 */
[----:B------:R-:W-:Y:S01]  /*6800*/  IMAD.U32 R102, RZ, RZ, UR4 ;  /* 0x00000004ff667e24 */ /* 0x000fe2000f8e00ff */
[----:B------:R-:W-:Y:S02]  /*6810*/  MOV R100, 0x6830 ;  /* 0x0000683000647802 */ /* 0x000fe40000000f00 */
[----:B-12--5:R-:W-:Y:S05]  /*6820*/  CALL.REL.NOINC `($__internal_1_$__cuda_sm20_rem_u64) ;  /* 0x0000013800e87944 */ /* 0x026fea0003c00000 */
[----:B------:R-:W-:Y:S05]  /*6830*/  BRA `(.L_x_59) ;  /* 0x00000000004c7947 */ /* 0x000fea0003800000 */
.L_x_58:
[----:B------:R-:W2:Y:S01]  /*6840*/  I2F.U32.RP R98, R97 ;  /* 0x0000006100627306 */ /* 0x000ea20000209000 */
[----:B------:R-:W-:Y:S02]  /*6850*/  MOV R100, RZ ;  /* 0x000000ff00647202 */ /* 0x000fe40000000f00 */
[----:B------:R-:W-:-:S05]  /*6860*/  MOV R105, RZ ;  /* 0x000000ff00697202 */ /* 0x000fca0000000f00 */
[----:B--2---:R-:W2:Y:S02]  /*6870*/  MUFU.RCP R15, R98 ;  /* 0x00000062000f7308 */ /* 0x004ea40000001000 */
[----:B--2---:R-:W-:-:S06]  /*6880*/  VIADD R15, R15, 0xffffffe ;  /* 0x0ffffffe0f0f7836 */ /* 0x004fcc0000000000 */
[----:B------:R-:W2:Y:S02]  /*6890*/  F2I.FTZ.U32.TRUNC.NTZ R101, R15 ;  /* 0x0000000f00657305 */ /* 0x000ea4000021f000 */
[----:B--2---:R-:W-:-:S04]  /*68a0*/  IMAD.MOV R14, RZ, RZ, -R101 ;  /* 0x000000ffff0e7224 */ /* 0x004fc800078e0a65 */
        /* <DEDUP_REMOVED lines=12> */
.L_x_59:
[----:B------:R-:W-:Y:S05]  /*6970*/  BSYNC B0 ;  /* 0x0000000000007941 */ /* 0x000fea0003800000 */
.L_x_57:
[----:B------:R-:W-:Y:S01]  /*6980*/  VIADD R15, R94, 0x20 ;  /* 0x000000205e0f7836 */ /* 0x000fe20000000000 */
[----:B------:R-:W-:Y:S01]  /*6990*/  ULDC.64 UR4, c[0x0][0x210] ;  /* 0x0000840000047ab9 */ /* 0x000fe20000000a00 */
[----:B------:R-:W-:Y:S01]  /*69a0*/  VIADD R14, R96, 0x1 ;  /* 0x00000001600e7836 */ /* 0x000fe20000000000 */
[--C-:B------:R-:W-:Y:S01]  /*69b0*/  SHF.R.U64 R98, R104, 0x3, R105.reuse ;  /* 0x0000000368627819 */ /* 0x100fe20000001269 */
[----:B------:R-:W-:Y:S01]  /*69c0*/  ULDC.64 UR6, c[0x0][0x2b8] ;  /* 0x0000ae0000067ab9 */ /* 0x000fe20000000a00 */
[----:B------:R-:W-:Y:S01]  /*69d0*/  ISETP.GE.AND P4, PT, R15, UR5, PT ;  /* 0x000000050f007c0c */ /* 0x000fe2000bf86270 */
[----:B------:R-:W-:Y:S01]  /*69e0*/  BSSY B0, `(.L_x_60) ;  /* 0x000003d000007945 */ /* 0x000fe20003800000 */
[----:B------:R-:W-:Y:S02]  /*69f0*/  SHF.R.U32.HI R15, RZ, 0x3, R105 ;  /* 0x00000003ff0f7819 */ /* 0x000fe40000011669 */
[----:B------:R-:W-:Y:S02]  /*6a00*/  ISETP.LE.U32.AND P0, PT, R17, R98, PT ;  /* 0x000000621100720c */ /* 0x000fe40003f03070 */
[----:B------:R-:W-:Y:S01]  /*6a10*/  ISETP.LT.AND P4, PT, R14, UR4, !P4 ;  /* 0x000000040e007c0c */ /* 0x000fe2000e781270 */
[----:B------:R-:W-:-:S03]  /*6a20*/  ULDC UR4, c[0x0][0x2b4] ;  /* 0x0000ad0000047ab9 */ /* 0x000fc60000000800 */
[----:B------:R-:W-:Y:S02]  /*6a30*/  ISETP.LE.U32.AND.EX P4, PT, R16, R15, P4, P0 ;  /* 0x0000000f1000720c */ /* 0x000fe40002783100 */
[----:B------:R-:W-:-:S04]  /*6a40*/  IADD3 R15, P0, R118, UR6, RZ ;  /* 0x00000006760f7c10 */ /* 0x000fc8000ff1e0ff */
[----:B------:R-:W-:Y:S02]  /*6a50*/  IADD3 RZ, P3, P1, -R68, UR6, R15 ;  /* 0x0000000644ff7c10 */ /* 0x000fe4000f97e10f */
[----:B------:R-:W-:-:S04]  /*6a60*/  IADD3.X R14, R119, UR7, RZ, P0, !PT ;  /* 0x00000007770e7c10 */ /* 0x000fc800087fe4ff */
[----:B------:R-:W-:Y:S01]  /*6a70*/  IADD3.X R17, ~R69, UR7, R14, P3, P1 ;  /* 0x0000000745117c10 */ /* 0x000fe20009fe250e */
[----:B------:R-:W-:Y:S02]  /*6a80*/  @P4 IMAD.MOV.U32 R98, RZ, RZ, R18 ;  /* 0x000000ffff624224 */ /* 0x000fe400078e0012 */
[----:B------:R-:W-:Y:S02]  /*6a90*/  @P4 IMAD.MOV.U32 R99, RZ, RZ, R19 ;  /* 0x000000ffff634224 */ /* 0x000fe400078e0013 */
[----:B------:R-:W-:-:S03]  /*6aa0*/  IMAD.U32 R18, RZ, RZ, UR4 ;  /* 0x00000004ff127e24 */ /* 0x000fc6000f8e00ff */
[----:B------:R2:W-:Y:S02]  /*6ab0*/  @P4 STG.E.64 desc[UR14][R98.64+0x100], R4 ;  /* 0x0001000462004986 */ /* 0x0005e4000c101b0e */
[----:B------:R-:W-:-:S04]  /*6ac0*/  LOP3.LUT R17, R17, R18, RZ, 0xfc, !PT ;  /* 0x0000001211117212 */ /* 0x000fc800078efcff */
[----:B------:R-:W-:-:S13]  /*6ad0*/  ISETP.NE.U32.AND P0, PT, R17, RZ, PT ;  /* 0x000000ff1100720c */ /* 0x000fda0003f05070 */
[----:B------:R-:W-:Y:S05]  /*6ae0*/  @!P0 BRA `(.L_x_61) ;  /* 0x0000000000508947 */ /* 0x000fea0003800000 */
[----:B--2---:R-:W-:Y:S01]  /*6af0*/  IADD3 R4, P1, P0, -R68, UR6, R15 ;  /* 0x0000000644047c10 */ /* 0x004fe2000f83e10f */
[----:B------:R-:W-:Y:S01]  /*6b00*/  ULDC.64 UR4, c[0x0][0x2b0] ;  /* 0x0000ac0000047ab9 */ /* 0x000fe20000000a00 */
[----:B------:R-:W-:Y:S01]  /*6b10*/  MOV R104, 0x6b80 ;  /* 0x00006b8000687802 */ /* 0x000fe20000000f00 */
[----:B------:R-:W-:Y:S01]  /*6b20*/  IMAD.U32 R103, RZ, RZ, UR4 ;  /* 0x00000004ff677e24 */ /* 0x000fe2000f8e00ff */
[----:B------:R-:W-:Y:S01]  /*6b30*/  IADD3.X R5, ~R69, UR7, R14, P1, P0 ;  /* 0x0000000745057c10 */ /* 0x000fe20008fe050e */
[----:B------:R-:W-:Y:S01]  /*6b40*/  IMAD.U32 R106, RZ, RZ, UR5 ;  /* 0x00000005ff6a7e24 */ /* 0x000fe2000f8e00ff */
[----:B------:R-:W-:-:S03]  /*6b50*/  MOV R98, R4 ;  /* 0x0000000400627202 */ /* 0x000fc60000000f00 */
[----:B------:R-:W-:Y:S02]  /*6b60*/  IMAD.MOV.U32 R97, RZ, RZ, R5 ;  /* 0x000000ffff617224 */ /* 0x000fe400078e0005 */
        /* <DEDUP_REMOVED lines=12> */
.L_x_61:
[----:B------:R-:W-:Y:S01]  /*6c30*/  ULDC UR4, c[0x0][0x2b0] ;  /* 0x0000ac0000047ab9 */ /* 0x000fe20000000800 */
[----:B--2---:R-:W-:Y:S01]  /*6c40*/  IMAD.MOV.U32 R98, RZ, RZ, RZ ;  /* 0x000000ffff627224 */ /* 0x004fe200078e00ff */
[----:B------:R-:W-:Y:S01]  /*6c50*/  IADD3 R16, -R68, UR6, R15 ;  /* 0x0000000644107c10 */ /* 0x000fe2000fffe10f */
[----:B------:R-:W-:Y:S01]  /*6c60*/  IMAD.U32 R19, RZ, RZ, UR4 ;  /* 0x00000004ff137e24 */ /* 0x000fe2000f8e00ff */
[----:B------:R-:W-:-:S03]  /*6c70*/  MOV R97, RZ ;  /* 0x000000ff00617202 */ /* 0x000fc60000000f00 */
[----:B------:R-:W2:Y:S01]  /*6c80*/  I2F.U32.RP R17, R19 ;  /* 0x0000001300117306 */ /* 0x000ea20000209000 */
[----:B------:R-:W-:-:S07]  /*6c90*/  ISETP.NE.U32.AND P0, PT, R19, RZ, PT ;  /* 0x000000ff1300720c */ /* 0x000fce0003f05070 */
[----:B--2---:R-:W2:Y:S02]  /*6ca0*/  MUFU.RCP R14, R17 ;  /* 0x00000011000e7308 */ /* 0x004ea40000001000 */
[----:B--2---:R-:W-:-:S06]  /*6cb0*/  VIADD R14, R14, 0xffffffe ;  /* 0x0ffffffe0e0e7836 */ /* 0x004fcc0000000000 */
[----:B------:R-:W2:Y:S02]  /*6cc0*/  F2I.FTZ.U32.TRUNC.NTZ R99, R14 ;  /* 0x0000000e00637305 */ /* 0x000ea4000021f000 */
[----:B--2---:R-:W-:-:S05]  /*6cd0*/  IMAD R5, R99, R19, RZ ;  /* 0x0000001363057224 */ /* 0x004fca00078e02ff */
        /* <DEDUP_REMOVED lines=13> */
.L_x_62:
[----:B------:R-:W-:Y:S05]  /*6db0*/  BSYNC B0 ;  /* 0x0000000000007941 */ /* 0x000fea0003800000 */
.L_x_60:
[----:B------:R-:W2:Y:S01]  /*6dc0*/  LDC.64 R4, c[0x0][0x2b8] ;  /* 0x0000ae00ff047b82 */ /* 0x000ea20000000a00 */
[----:B------:R-:W-:Y:S01]  /*6dd0*/  ULDC.64 UR4, c[0x0][0x210] ;  /* 0x0000840000047ab9 */ /* 0x000fe20000000a00 */
[----:B------:R-:W-:Y:S01]  /*6de0*/  VIADD R14, R96, 0x2 ;  /* 0x00000002600e7836 */ /* 0x000fe20000000000 */
[----:B------:R-:W-:Y:S01]  /*6df0*/  ISETP.GE.AND P3, PT, R94, UR5, PT ;  /* 0x000000055e007c0c */ /* 0x000fe2000bf66270 */
[----:B------:R-:W-:Y:S01]  /*6e00*/  BSSY B0, `(.L_x_63) ;  /* 0x0000029000007945 */ /* 0x000fe20003800000 */
[--C-:B------:R-:W-:Y:S02]  /*6e10*/  SHF.R.U64 R16, R16, 0x3, R97.reuse ;  /* 0x0000000310107819 */ /* 0x100fe40000001261 */
[----:B------:R-:W-:Y:S02]  /*6e20*/  ISETP.LT.AND P3, PT, R14, UR4, !P3 ;  /* 0x000000040e007c0c */ /* 0x000fe4000df61270 */
[----:B------:R-:W-:Y:S02]  /*6e30*/  ISETP.LE.U32.AND P1, PT, R15, R16, PT ;  /* 0x000000100f00720c */ /* 0x000fe40003f23070 */
[----:B------:R-:W-:-:S02]  /*6e40*/  SHF.R.U32.HI R97, RZ, 0x3, R97 ;  /* 0x00000003ff617819 */ /* 0x000fc40000011661 */
[----:B------:R-:W-:-:S04]  /*6e50*/  SHF.R.S32.HI R14, RZ, 0x1f, R15 ;  /* 0x0000001fff0e7819 */ /* 0x000fc8000001140f */
[----:B------:R-:W-:Y:S02]  /*6e60*/  ISETP.LE.U32.AND.EX P3, PT, R14, R97, P3, P1 ;  /* 0x000000610e00720c */ /* 0x000fe40001f63110 */
[----:B--2---:R-:W-:-:S04]  /*6e70*/  IADD3 R17, P0, R118, R4, RZ ;  /* 0x0000000476117210 */ /* 0x004fc80007f1e0ff */
[----:B------:R-:W-:-:S04]  /*6e80*/  IADD3 R16, P1, R4, R17, RZ ;  /* 0x0000001104107210 */ /* 0x000fc80007f3e0ff */
[----:B------:R-:W-:Y:S02]  /*6e90*/  IADD3.X R17, R5, R119, R5, P1, P0 ;  /* 0x0000007705117210 */ /* 0x000fe40000fe0405 */
[----:B------:R-:W-:-:S03]  /*6ea0*/  IADD3 R103, P1, P0, R16, 0x100, -R68 ;  /* 0x0000010010677810 */ /* 0x000fc6000783e844 */
[----:B------:R2:W-:Y:S01]  /*6eb0*/  @P3 STG.E.64 desc[UR14][R16.64], R12 ;  /* 0x0000000c10003986 */ /* 0x0005e2000c101b0e */
[----:B------:R-:W-:-:S04]  /*6ec0*/  IADD3.X R101, R17, RZ, ~R69, P1, P0 ;  /* 0x000000ff11657210 */ /* 0x000fc80000fe0c45 */
[----:B------:R-:W-:-:S04]  /*6ed0*/  LOP3.LUT R18, R101, R18, RZ, 0xfc, !PT ;  /* 0x0000001265127212 */ /* 0x000fc800078efcff */
[----:B------:R-:W-:-:S13]  /*6ee0*/  ISETP.NE.U32.AND P0, PT, R18, RZ, PT ;  /* 0x000000ff1200720c */ /* 0x000fda0003f05070 */
[----:B------:R-:W-:Y:S05]  /*6ef0*/  @!P0 BRA `(.L_x_64) ;  /* 0x0000000000188947 */ /* 0x000fea0003800000 */
[----:B------:R-:W-:Y:S01]  /*6f00*/  ULDC.64 UR4, c[0x0][0x2b0] ;  /* 0x0000ac0000047ab9 */ /* 0x000fe20000000a00 */
[----:B------:R-:W-:Y:S01]  /*6f10*/  MOV R100, 0x6f50 ;  /* 0x00006f5000647802 */ /* 0x000fe20000000f00 */
[----:B------:R-:W-:Y:S01]  /*6f20*/  IMAD.U32 R102, RZ, RZ, UR4 ;  /* 0x00000004ff667e24 */ /* 0x000fe2000f8e00ff */
[----:B------:R-:W-:Y:S02]  /*6f30*/  MOV R99, UR5 ;  /* 0x0000000500637c02 */ /* 0x000fe40008000f00 */
[----:B-12--5:R-:W-:Y:S05]  /*6f40*/  CALL.REL.NOINC `($__internal_1_$__cuda_sm20_rem_u64) ;  /* 0x0000013400207944 */ /* 0x026fea0003c00000 */
[----:B------:R-:W-:Y:S05]  /*6f50*/  BRA `(.L_x_65) ;  /* 0x00000000004c7947 */ /* 0x000fea0003800000 */
.L_x_64:
[----:B--2---:R-:W2:Y:S01]  /*6f60*/  I2F.U32.RP R12, R19 ;  /* 0x00000013000c7306 */ /* 0x004ea20000209000 */
        /* <DEDUP_REMOVED lines=18> */
.L_x_65:
[----:B------:R-:W-:Y:S05]  /*7090*/  BSYNC B0 ;  /* 0x0000000000007941 */ /* 0x000fea0003800000 */
.L_x_63:
[----:B------:R-:W2:Y:S01]  /*70a0*/  LDC.64 R4, c[0x0][0x2b8] ;  /* 0x0000ae00ff047b82 */ /* 0x000ea20000000a00 */
[----:B------:R-:W-:Y:S01]  /*70b0*/  VIADD R12, R94, 0x20 ;  /* 0x000000205e0c7836 */ /* 0x000fe20000000000 */
[----:B------:R-:W-:Y:S01]  /*70c0*/  ULDC.64 UR4, c[0x0][0x210] ;  /* 0x0000840000047ab9 */ /* 0x000fe20000000a00 */
[--C-:B------:R-:W-:Y:S01]  /*70d0*/  SHF.R.U64 R18, R104, 0x3, R105.reuse ;  /* 0x0000000368127819 */ /* 0x100fe20000001269 */
[----:B------:R-:W-:Y:S01]  /*70e0*/  BSSY B0, `(.L_x_66) ;  /* 0x000003c000007945 */ /* 0x000fe20003800000 */
[----:B------:R-:W-:Y:S02]  /*70f0*/  SHF.R.U32.HI R13, RZ, 0x3, R105 ;  /* 0x00000003ff0d7819 */ /* 0x000fe40000011669 */
[----:B------:R-:W-:Y:S01]  /*7100*/  ISETP.GE.AND P5, PT, R12, UR5, PT ;  /* 0x000000050c007c0c */ /* 0x000fe2000bfa6270 */
[----:B------:R-:W-:Y:S01]  /*7110*/  VIADD R12, R96, 0x2 ;  /* 0x00000002600c7836 */ /* 0x000fe20000000000 */
[----:B------:R-:W-:-:S04]  /*7120*/  ISETP.LE.U32.AND P0, PT, R15, R18, PT ;  /* 0x000000120f00720c */ /* 0x000fc80003f03070 */
[----:B------:R-:W-:Y:S01]  /*7130*/  ISETP.LT.AND P5, PT, R12, UR4, !P5 ;  /* 0x000000040c007c0c */ /* 0x000fe2000efa1270 */
[----:B------:R-:W-:-:S03]  /*7140*/  ULDC UR4, c[0x0][0x2b4] ;  /* 0x0000ad0000047ab9 */ /* 0x000fc60000000800 */
[----:B------:R-:W-:Y:S02]  /*7150*/  ISETP.LE.U32.AND.EX P5, PT, R14, R13, P5, P0 ;  /* 0x0000000d0e00720c */ /* 0x000fe40002fa3100 */
[----:B--2---:R-:W-:-:S04]  /*7160*/  IADD3 R13, P1, R118, R4, RZ ;  /* 0x00000004760d7210 */ /* 0x004fc80007f3e0ff */
[----:B------:R-:W-:-:S07]  /*7170*/  IADD3 R13, P0, R4, R13, RZ ;  /* 0x0000000d040d7210 */ /* 0x000fce0007f1e0ff */
[----:B------:R2:W-:Y:S01]  /*7180*/  @P5 STG.E.64 desc[UR14][R16.64+0x100], R10 ;  /* 0x0001000a10005986 */ /* 0x0005e2000c101b0e */
[----:B------:R-:W-:Y:S01]  /*7190*/  IADD3 R4, P4, P3, -R68, R4, R13 ;  /* 0x0000000444047210 */ /* 0x000fe20007b9e10d */
[----:B------:R-:W-:Y:S01]  /*71a0*/  IMAD.U32 R13, RZ, RZ, UR4 ;  /* 0x00000004ff0d7e24 */ /* 0x000fe2000f8e00ff */
[----:B------:R-:W-:-:S04]  /*71b0*/  IADD3.X R12, R5, R119, R5, P0, P1 ;  /* 0x00000077050c7210 */ /* 0x000fc800007e2405 */
[----:B------:R-:W-:-:S04]  /*71c0*/  IADD3.X R5, ~R69, R5, R12, P4, P3 ;  /* 0x0000000545057210 */ /* 0x000fc800027e650c */
[----:B------:R-:W-:-:S04]  /*71d0*/  LOP3.LUT R12, R5, R13, RZ, 0xfc, !PT ;  /* 0x0000000d050c7212 */ /* 0x000fc800078efcff */
[----:B------:R-:W-:-:S13]  /*71e0*/  ISETP.NE.U32.AND P0, PT, R12, RZ, PT ;  /* 0x000000ff0c00720c */ /* 0x000fda0003f05070 */
[----:B--2---:R-:W-:Y:S05]  /*71f0*/  @!P0 BRA `(.L_x_67) ;  /* 0x00000000004c8947 */ /* 0x004fea0003800000 */
[----:B------:R-:W-:Y:S01]  /*7200*/  ULDC.64 UR4, c[0x0][0x2b0] ;  /* 0x0000ac0000047ab9 */ /* 0x000fe20000000a00 */
[----:B------:R-:W-:Y:S01]  /*7210*/  IMAD.MOV.U32 R98, RZ, RZ, R4 ;  /* 0x000000ffff627224 */ /* 0x000fe200078e0004 */
        /* <DEDUP_REMOVED lines=11> */
[----:B------:R-:W-:Y:S01]  /*72d0*/  IMAD R11, R98, R15, RZ ;  /* 0x0000000f620b7224 */ /* 0x000fe200078e02ff */
[----:B------:R-:W-:-:S03]  /*72e0*/  MOV R12, R4 ;  /* 0x00000004000c7202 */ /* 0x000fc60000000f00 */
[----:B------:R-:W-:Y:S02]  /*72f0*/  IMAD R10, R10, R13, R11 ;  /* 0x0000000d0a0a7224 */ /* 0x000fe400078e020b */
[----:B------:R-:W-:Y:S02]  /*7300*/  IMAD.MOV.U32 R11, RZ, RZ, R99 ;  /* 0x000000ffff0b7224 */ /* 0x000fe400078e0063 */
[----:B------:R-:W-:Y:S01]  /*7310*/  IMAD.IADD R19, R10, 0x1, R5 ;  /* 0x000000010a137824 */ /* 0x000fe200078e0205 */
[----:B------:R-:W-:Y:S05]  /*7320*/  BRA `(.L_x_68) ;  /* 0x00000000005c7947 */ /* 0x000fea0003800000 */
.L_x_67:
[----:B------:R-:W-:Y:S01]  /*7330*/  ULDC UR4, c[0x0][0x2b0] ;  /* 0x0000ac0000047ab9 */ /* 0x000fe20000000800 */
[----:B------:R-:W-:Y:S01]  /*7340*/  IMAD.MOV.U32 R16, RZ, RZ, RZ ;  /* 0x000000ffff107224 */ /* 0x000fe200078e00ff */
[----:B------:R-:W-:Y:S02]  /*7350*/  MOV R15, UR4 ;  /* 0x00000004000f7c02 */ /* 0x000fe40008000f00 */
[----:B------:R-:W-:Y:S02]  /*7360*/  MOV R19, RZ ;  /* 0x000000ff00137202 */ /* 0x000fe40000000f00 */
        /* <DEDUP_REMOVED lines=19> */
.L_x_68:
[----:B------:R-:W-:Y:S05]  /*74a0*/  BSYNC B0 ;  /* 0x0000000000007941 */ /* 0x000fea0003800000 */
.L_x_66:
        /* <DEDUP_REMOVED lines=13> */
[----:B------:R-:W-:Y:S02]  /*7580*/  IADD3 R4, P0, R4, R17, RZ ;  /* 0x0000001104047210 */ /* 0x000fe40007f1e0ff */
[----:B------:R-:W-:-:S05]  /*7590*/  IADD3.X R12, R5, R119, R5, P1, P3 ;  /* 0x00000077050c7210 */ /* 0x000fca0000fe6405 */
[----:B------:R-:W-:Y:S01]  /*75a0*/  IMAD.X R5, R5, 0x1, R12, P0 ;  /* 0x0000000105057824 */ /* 0x000fe200000e060c */
[----:B------:R-:W-:-:S04]  /*75b0*/  IADD3 R103, P1, P0, R4, 0x100, -R68 ;  /* 0x0000010004677810 */ /* 0x000fc8000783e844 */
[----:B------:R-:W-:Y:S01]  /*75c0*/  IADD3.X R101, R5, RZ, ~R69, P1, P0 ;  /* 0x000000ff05657210 */ /* 0x000fe20000fe0c45 */
[----:B------:R2:W-:Y:S03]  /*75d0*/  @P4 STG.E.64 desc[UR14][R4.64], R8 ;  /* 0x0000000804004986 */ /* 0x0005e6000c101b0e */
        /* <DEDUP_REMOVED lines=9> */
.L_x_70:
        /* <DEDUP_REMOVED lines=19> */
.L_x_71:
[----:B------:R-:W-:Y:S05]  /*77a0*/  BSYNC B0 ;  /* 0x0000000000007941 */ /* 0x000fea0003800000 */
.L_x_69:
[----:B------:R-:W-:Y:S01]  /*77b0*/  VIADD R8, R94, 0x20 ;  /* 0x000000205e087836 */ /* 0x000fe20000000000 */
[----:B------:R-:W-:Y:S01]  /*77c0*/  ULDC.64 UR6, c[0x0][0x210] ;  /* 0x0000840000067ab9 */ /* 0x000fe20000000a00 */
[----:B------:R-:W-:Y:S01]  /*77d0*/  VIADD R9, R96, 0x3 ;  /* 0x0000000360097836 */ /* 0x000fe20000000000 */
[--C-:B------:R-:W-:Y:S02]  /*77e0*/  SHF.R.U64 R12, R104, 0x3, R105.reuse ;  /* 0x00000003680c7819 */ /* 0x100fe40000001269 */
[----:B------:R-:W-:Y:S02]  /*77f0*/  ISETP.GE.AND P1, PT, R8, UR7, PT ;  /* 0x0000000708007c0c */ /* 0x000fe4000bf26270 */
[----:B------:R-:W-:Y:S02]  /*7800*/  SHF.R.U32.HI R13, RZ, 0x3, R105 ;  /* 0x00000003ff0d7819 */ /* 0x000fe40000011669 */
[----:B------:R-:W-:Y:S02]  /*7810*/  ISETP.LE.U32.AND P3, PT, R11, R12, PT ;  /* 0x0000000c0b00720c */ /* 0x000fe40003f63070 */
[----:B------:R-:W-:-:S04]  /*7820*/  ISETP.LT.AND P0, PT, R9, UR6, !P1 ;  /* 0x0000000609007c0c */ /* 0x000fc8000cf01270 */
[----:B------:R-:W-:-:S13]  /*7830*/  ISETP.LE.U32.AND.EX P0, PT, R10, R13, P0, P3 ;  /* 0x0000000d0a00720c */ /* 0x000fda0000703130 */
[----:B------:R-:W-:Y:S05]  /*7840*/  @!P0 BRA `(.L_x_72) ;  /* 0x00000000009c8947 */ /* 0x000fea0003800000 */
[----:B------:R2:W-:Y:S01]  /*7850*/  STG.E.64 desc[UR14][R4.64+0x100], R6 ;  /* 0x0001000604007986 */ /* 0x0005e2000c101b0e */
[----:B------:R-:W-:Y:S05]  /*7860*/  BRA `(.L_x_72) ;  /* 0x0000000000947947 */ /* 0x000fea0003800000 */
.L_x_47:
[----:B------:R-:W-:Y:S01]  /*7870*/  ISETP.GE.AND P0, PT, R94, UR7, PT ;  /* 0x000000075e007c0c */ /* 0x000fe2000bf06270 */
[C---:B------:R-:W-:Y:S01]  /*7880*/  VIADD R18, R96.reuse, 0x1 ;  /* 0x0000000160127836 */ /* 0x040fe20000000000 */
[C---:B------:R-:W-:Y:S01]  /*7890*/  ISETP.LT.AND P3, PT, R96.reuse, UR6, !P1 ;  /* 0x0000000660007c0c */ /* 0x040fe2000cf61270 */
[----:B------:R-:W-:Y:S01]  /*78a0*/  ULDC.64 UR4, c[0x0][0x2b8] ;  /* 0x0000ae0000047ab9 */ /* 0x000fe20000000a00 */
[----:B------:R-:W-:Y:S01]  /*78b0*/  ISETP.LT.AND P4, PT, R96, UR6, !P0 ;  /* 0x0000000660007c0c */ /* 0x000fe2000c781270 */
[----:B------:R-:W-:Y:S01]  /*78c0*/  UIADD3 UR10, UP0, UR4, 0x100, URZ ;  /* 0x00000100040a7890 */ /* 0x000fe2000ff1e03f */
[----:B------:R-:W-:-:S03]  /*78d0*/  ISETP.LT.AND P5, PT, R18, UR6, !P1 ;  /* 0x0000000612007c0c */ /* 0x000fc6000cfa1270 */
[----:B------:R-:W-:-:S06]  /*78e0*/  UIADD3.X UR9, URZ, UR5, URZ, UP0, !UPT ;  /* 0x000000053f097290 */ /* 0x000fcc00087fe43f */
[--C-:B------:R-:W-:Y:S02]  /*78f0*/  @P3 IMAD.MOV.U32 R104, RZ, RZ, R118.reuse ;  /* 0x000000ffff683224 */ /* 0x100fe400078e0076 */
[----:B------:R-:W-:Y:S02]  /*7900*/  @P4 IMAD.MOV.U32 R98, RZ, RZ, R118 ;  /* 0x000000ffff624224 */ /* 0x000fe400078e0076 */
[--C-:B------:R-:W-:Y:S02]  /*7910*/  @P4 IMAD.MOV.U32 R99, RZ, RZ, R119.reuse ;  /* 0x000000ffff634224 */ /* 0x100fe400078e0077 */
[----:B------:R-:W-:-:S03]  /*7920*/  @P3 IMAD.MOV.U32 R105, RZ, RZ, R119 ;  /* 0x000000ffff693224 */ /* 0x000fc600078e0077 */
[----:B------:R1:W-:Y:S01]  /*7930*/  @P4 STG.E.64 desc[UR14][R98.64], R126 ;  /* 0x0000007e62004986 */ /* 0x0003e2000c101b0e */
[----:B------:R-:W-:Y:S01]  /*7940*/  ISETP.LT.AND P4, PT, R18, UR6, !P0 ;  /* 0x0000000612007c0c */ /* 0x000fe2000c781270 */
[----:B------:R-:W-:Y:S02]  /*7950*/  VIADD R18, R96, 0x2 ;  /* 0x0000000260127836 */ /* 0x000fe40000000000 */
[----:B------:R2:W-:Y:S01]  /*7960*/  @P3 STG.E.64 desc[UR14][R104.64+0x100], R16 ;  /* 0x0001001068003986 */ /* 0x0005e2000c101b0e */
[----:B------:R-:W-:-:S04]  /*7970*/  IADD3 R100, P3, R118, UR4, RZ ;  /* 0x0000000476647c10 */ /* 0x000fc8000ff7e0ff */
[----:B------:R-:W-:Y:S02]  /*7980*/  IADD3.X R101, R119, UR5, RZ, P3, !PT ;  /* 0x0000000577657c10 */ /* 0x000fe40009ffe4ff */
[----:B------:R-:W-:-:S03]  /*7990*/  IADD3 R102, P3, R118, UR10, RZ ;  /* 0x0000000a76667c10 */ /* 0x000fc6000ff7e0ff */
[----:B------:R3:W-:Y:S01]  /*79a0*/  @P4 STG.E.64 desc[UR14][R100.64], R14 ;  /* 0x0000000e64004986 */ /* 0x0007e2000c101b0e */
[----:B------:R-:W-:Y:S02]  /*79b0*/  IADD3.X R103, R119, UR9, RZ, P3, !PT ;  /* 0x0000000977677c10 */ /* 0x000fe40009ffe4ff */
[----:B------:R-:W-:Y:S02]  /*79c0*/  ISETP.LT.AND P4, PT, R18, UR6, !P0 ;  /* 0x0000000612007c0c */ /* 0x000fe4000c781270 */
[----:B------:R-:W-:Y:S01]  /*79d0*/  ISETP.LT.AND P0, PT, R97, UR6, !P0 ;  /* 0x0000000661007c0c */ /* 0x000fe2000c701270 */
[----:B------:R3:W-:Y:S01]  /*79e0*/  @P5 STG.E.64 desc[UR14][R102.64], R4 ;  /* 0x0000000466005986 */ /* 0x0007e2000c101b0e */
[C---:B-1----:R-:W-:Y:S02]  /*79f0*/  IADD3 R98, P3, R100.reuse, UR4, RZ ;  /* 0x0000000464627c10 */ /* 0x042fe4000ff7e0ff */
[----:B--2---:R-:W-:Y:S02]  /*7a00*/  IADD3 R16, P5, R100, UR10, RZ ;  /* 0x0000000a64107c10 */ /* 0x004fe4000ffbe0ff */
[----:B------:R-:W-:-:S02]  /*7a10*/  IADD3.X R99, R101, UR5, RZ, P3, !PT ;  /* 0x0000000565637c10 */ /* 0x000fc40009ffe4ff */
[----:B------:R-:W-:Y:S02]  /*7a20*/  ISETP.LT.AND P3, PT, R18, UR6, !P1 ;  /* 0x0000000612007c0c */ /* 0x000fe4000cf61270 */
[----:B------:R-:W-:Y:S01]  /*7a30*/  IADD3.X R17, R101, UR9, RZ, P5, !PT ;  /* 0x0000000965117c10 */ /* 0x000fe2000affe4ff */
[----:B------:R1:W-:Y:S01]  /*7a40*/  @P4 STG.E.64 desc[UR14][R98.64], R12 ;  /* 0x0000000c62004986 */ /* 0x0003e2000c101b0e */
[----:B------:R-:W-:-:S04]  /*7a50*/  IADD3 R18, P5, R98, UR4, RZ ;  /* 0x0000000462127c10 */ /* 0x000fc8000ffbe0ff */
[----:B------:R-:W-:Y:S02]  /*7a60*/  IADD3.X R19, R99, UR5, RZ, P5, !PT ;  /* 0x0000000563137c10 */ /* 0x000fe4000affe4ff */
[----:B---3--:R-:W-:-:S03]  /*7a70*/  IADD3 R14, P5, R98, UR10, RZ ;  /* 0x0000000a620e7c10 */ /* 0x008fc6000ffbe0ff */
[----:B------:R1:W-:Y:S01]  /*7a80*/  @P3 STG.E.64 desc[UR14][R16.64], R10 ;  /* 0x0000000a10003986 */ /* 0x0003e2000c101b0e */
[----:B------:R-:W-:-:S03]  /*7a90*/  IADD3.X R15, R99, UR9, RZ, P5, !PT ;  /* 0x00000009630f7c10 */ /* 0x000fc6000affe4ff */
[----:B------:R1:W-:Y:S04]  /*7aa0*/  @P0 STG.E.64 desc[UR14][R18.64], R8 ;  /* 0x0000000812000986 */ /* 0x0003e8000c101b0e */
[----:B------:R1:W-:Y:S02]  /*7ab0*/  @P6 STG.E.64 desc[UR14][R14.64], R6 ;  /* 0x000000060e006986 */ /* 0x0003e4000c101b0e */
.L_x_72:
[----:B------:R-:W-:Y:S05]  /*7ac0*/  BSYNC B1 ;  /* 0x0000000000017941 */ /* 0x000fea0003800000 */
.L_x_46:
[----:B------:R-:W-:Y:S01]  /*7ad0*/  ULDC.64 UR4, c[0x0][0x2d0] ;  /* 0x0000b40000047ab9 */ /* 0x000fe20000000a00 */
[----:B--2---:R-:W-:Y:S01]  /*7ae0*/  IADD3 R4, P3, R72, R91, RZ ;  /* 0x0000005b48047210 */ /* 0x004fe20007f7e0ff */
[----:B------:R-:W-:Y:S01]  /*7af0*/  BSSY B1, `(.L_x_73) ;  /* 0x00001b4000017945 */ /* 0x000fe20003800000 */
[----:B-1----:R-:W-:-:S03]  /*7b00*/  IADD3 R6, P0, R118, UR4, RZ ;  /* 0x0000000476067c10 */ /* 0x002fc6000ff1e0ff */
[----:B------:R-:W-:Y:S01]  /*7b10*/  IMAD.X R5, R73, 0x1, R92, P3 ;  /* 0x0000000149057824 */ /* 0x000fe200018e065c */
[----:B------:R-:W-:Y:S01]  /*7b20*/  IADD3.X R7, R119, UR5, RZ, P0, !PT ;  /* 0x0000000577077c10 */ /* 0x000fe200087fe4ff */
[----:B------:R-:W-:Y:S08]  /*7b30*/  @!P2 BRA `(.L_x_74) ;  /* 0x000000180028a947 */ /* 0x000ff00003800000 */
        /* <DEDUP_REMOVED lines=11> */
[----:B-----5:R-:W-:Y:S05]  /*7bf0*/  CALL.REL.NOINC `($__internal_0_$__cuda_sm20_div_u64) ;  /* 0x0000012000e07944 */ /* 0x020fea0003c00000 */
        /* <DEDUP_REMOVED lines=8> */
.L_x_76:
        /* <DEDUP_REMOVED lines=8> */
[----:B------:R-:W-:-:S04]  /*7d00*/  IMAD.HI.U32 R9, R13, R8, R12 ;  /* 0x000000080d097227 */ /* 0x000fc800078e000c */
[----:B------:R-:W-:Y:S02]  /*7d10*/  IMAD.MOV.U32 R8, RZ, RZ, RZ ;  /* 0x000000ffff087224 */ /* 0x000fe400078e00ff */
        /* <DEDUP_REMOVED lines=11> */
.L_x_77:
[----:B------:R-:W-:Y:S05]  /*7dd0*/  BSYNC B0 ;  /* 0x0000000000007941 */ /* 0x000fea0003800000 */
.L_x_75:
[--C-:B------:R-:W-:Y:S01]  /*7de0*/  SHF.R.U64 R14, R12, 0x3, R8.reuse ;  /* 0x000000030c0e7819 */ /* 0x100fe20000001208 */
[----:B------:R-:W-:Y:S01]  /*7df0*/  ULDC.64 UR4, c[0x0][0x210] ;  /* 0x0000840000047ab9 */ /* 0x000fe20000000a00 */
[----:B------:R-:W-:Y:S01]  /*7e00*/  VIADD R12, R96, 0x8 ;  /* 0x00000008600c7836 */ /* 0x000fe20000000000 */
[----:B------:R-:W-:Y:S02]  /*7e10*/  ISETP.GE.AND P0, PT, R94, UR5, PT ;  /* 0x000000055e007c0c */ /* 0x000fe4000bf06270 */
[----:B------:R-:W-:Y:S02]  /*7e20*/  SHF.R.U32.HI R13, RZ, 0x3, R8 ;  /* 0x00000003ff0d7819 */ /* 0x000fe40000011608 */
[----:B------:R-:W-:Y:S02]  /*7e30*/  ISETP.LE.U32.AND P1, PT, R9, R14, PT ;  /* 0x0000000e0900720c */ /* 0x000fe40003f23070 */
[----:B------:R-:W-:Y:S02]  /*7e40*/  SHF.R.S32.HI R8, RZ, 0x1f, R9 ;  /* 0x0000001fff087819 */ /* 0x000fe40000011409 */
[----:B------:R-:W-:-:S04]  /*7e50*/  ISETP.LT.AND P3, PT, R12, UR4, !P0 ;  /* 0x000000040c007c0c */ /* 0x000fc8000c761270 */
[----:B------:R-:W-:-:S13]  /*7e60*/  ISETP.LE.U32.AND.EX P1, PT, R8, R13, P3, P1 ;  /* 0x0000000d0800720c */ /* 0x000fda0001f23110 */
[----:B------:R1:W4:Y:S01]  /*7e70*/  @P1 LDG.E.LTC128B.64 R88, desc[UR14][R4.64] ;  /* 0x0000000e04581981 */ /* 0x000322000c1e1b20 */
[----:B------:R-:W-:Y:S01]  /*7e80*/  IADD3 R103, P1, R10, 0x100, RZ ;  /* 0x000001000a677810 */ /* 0x000fe20007f3e0ff */
[----:B------:R-:W-:Y:S04]  /*7e90*/  BSSY B0, `(.L_x_78) ;  /* 0x000001e000007945 */ /* 0x000fe80003800000 */
[----:B------:R-:W-:Y:S01]  /*7ea0*/  IMAD.X R101, RZ, RZ, R11, P1 ;  /* 0x000000ffff657224 */ /* 0x000fe200008e060b */
[----:B------:R-:W-:-:S04]  /*7eb0*/  ISETP.GE.AND P1, PT, R12, UR4, PT ;  /* 0x000000040c007c0c */ /* 0x000fc8000bf26270 */
[----:B------:R-:W-:-:S04]  /*7ec0*/  LOP3.LUT R10, R101, R0, RZ, 0xfc, !PT ;  /* 0x00000000650a7212 */ /* 0x000fc800078efcff */
[----:B------:R-:W-:-:S13]  /*7ed0*/  ISETP.NE.U32.AND P3, PT, R10, RZ, PT ;  /* 0x000000ff0a00720c */ /* 0x000fda0003f65070 */
[----:B-1----:R-:W-:Y:S05]  /*7ee0*/  @!P3 BRA `(.L_x_79) ;  /* 0x000000000014b947 */ /* 0x002fea0003800000 */
[----:B------:R-:W-:Y:S01]  /*7ef0*/  IMAD.MOV.U32 R102, RZ, RZ, R90 ;  /* 0x000000ffff667224 */ /* 0x000fe200078e005a */
[----:B------:R-:W-:Y:S02]  /*7f00*/  MOV R99, R0 ;  /* 0x0000000000637202 */ /* 0x000fe40000000f00 */
[----:B------:R-:W-:Y:S02]  /*7f10*/  MOV R100, 0x7f30 ;  /* 0x00007f3000647802 */ /* 0x000fe40000000f00 */
[----:B----45:R-:W-:Y:S05]  /*7f20*/  CALL.REL.NOINC `($__internal_1_$__cuda_sm20_rem_u64) ;  /* 0x0000012400287944 */ /* 0x030fea0003c00000 */
[----:B------:R-:W-:Y:S05]  /*7f30*/  BRA `(.L_x_80) ;  /* 0x00000000004c7947 */ /* 0x000fea0003800000 */
.L_x_79:
        /* <DEDUP_REMOVED lines=19> */
.L_x_80:
[----:B------:R-:W-:Y:S05]  /*8070*/  BSYNC B0 ;  /* 0x0000000000007941 */ /* 0x000fea0003800000 */
.L_x_78:
[----:B------:R-:W-:Y:S01]  /*8080*/  VIADD R10, R94, 0x20 ;  /* 0x000000205e0a7836 */ /* 0x000fe20000000000 */
[--C-:B------:R-:W-:Y:S01]  /*8090*/  SHF.R.U64 R12, R104, 0x3, R105.reuse ;  /* 0x00000003680c7819 */ /* 0x100fe20000001269 */
[----:B------:R-:W-:Y:S01]  /*80a0*/  ULDC UR4, c[0x0][0x214] ;  /* 0x0000850000047ab9 */ /* 0x000fe20000000800 */
[----:B------:R-:W-:Y:S02]  /*80b0*/  SHF.R.U32.HI R11, RZ, 0x3, R105 ;  /* 0x00000003ff0b7819 */ /* 0x000fe40000011669 */
[----:B------:R-:W-:Y:S02]  /*80c0*/  ISETP.LE.U32.AND P3, PT, R9, R12, PT ;  /* 0x0000000c0900720c */ /* 0x000fe40003f63070 */
        /* <DEDUP_REMOVED lines=16> */
[----:B----45:R-:W-:Y:S05]  /*81d0*/  CALL.REL.NOINC `($__internal_0_$__cuda_sm20_div_u64) ;  /* 0x0000011c00687944 */ /* 0x030fea0003c00000 */
        /* <DEDUP_REMOVED lines=9> */
.L_x_82:
        /* <DEDUP_REMOVED lines=20> */
.L_x_83:
[----:B------:R-:W-:Y:S05]  /*83b0*/  BSYNC B0 ;  /* 0x0000000000007941 */ /* 0x000fea0003800000 */
.L_x_81:
[--C-:B------:R-:W-:Y:S01]  /*83c0*/  SHF.R.U64 R10, R4, 0x3, R8.reuse ;  /* 0x00000003040a7819 */ /* 0x100fe20000001208 */
[----:B------:R-:W-:Y:S01]  /*83d0*/  VIADD R4, R96, 0x9 ;  /* 0x0000000960047836 */ /* 0x000fe20000000000 */
[----:B------:R-:W-:Y:S01]  /*83e0*/  ULDC UR4, c[0x0][0x210] ;  /* 0x0000840000047ab9 */ /* 0x000fe20000000800 */
[----:B------:R-:W-:Y:S02]  /*83f0*/  SHF.R.U32.HI R9, RZ, 0x3, R8 ;  /* 0x00000003ff097819 */ /* 0x000fe40000011608 */
[----:B------:R-:W-:Y:S02]  /*8400*/  ISETP.LE.U32.AND P3, PT, R5, R10, PT ;  /* 0x0000000a0500720c */ /* 0x000fe40003f63070 */
[----:B------:R-:W-:Y:S02]  /*8410*/  ISETP.LT.AND P0, PT, R4, UR4, !P0 ;  /* 0x0000000404007c0c */ /* 0x000fe4000c701270 */
[----:B------:R-:W-:-:S04]  /*8420*/  SHF.R.S32.HI R4, RZ, 0x1f, R5 ;  /* 0x0000001fff047819 */ /* 0x000fc80000011405 */
[----:B------:R-:W-:Y:S02]  /*8430*/  ISETP.LE.U32.AND.EX P3, PT, R4, R9, P0, P3 ;  /* 0x000000090400720c */ /* 0x000fe40000763130 */
[----:B------:R-:W-:-:S04]  /*8440*/  IADD3 R8, P1, P0, R70, R91, R72 ;  /* 0x0000005b46087210 */ /* 0x000fc8000783e048 */
[----:B------:R-:W-:-:S07]  /*8450*/  IADD3.X R9, R71, R92, R73, P1, P0 ;  /* 0x0000005c47097210 */ /* 0x000fce0000fe0449 */
        /* <DEDUP_REMOVED lines=12> */
.L_x_85:
        /* <DEDUP_REMOVED lines=19> */
.L_x_86:
[----:B------:R-:W-:Y:S05]  /*8650*/  BSYNC B0 ;  /* 0x0000000000007941 */ /* 0x000fea0003800000 */
.L_x_84:
        /* <DEDUP_REMOVED lines=9> */
[----:B------:R-:W-:Y:S02]  /*86f0*/  @P0 IMAD.MOV.U32 R10, RZ, RZ, R8 ;  /* 0x000000ffff0a0224 */ /* 0x000fe400078e0008 */
[----:B------:R-:W-:-:S05]  /*8700*/  @P0 IMAD.MOV.U32 R11, RZ, RZ, R9 ;  /* 0x000000ffff0b0224 */ /* 0x000fca00078e0009 */
[----:B------:R1:W4:Y:S01]  /*8710*/  @P0 LDG.E.LTC128B.64 R82, desc[UR14][R10.64+0x100] ;  /* 0x0001000e0a520981 */ /* 0x000322000c1e1b20 */
[----:B------:R-:W-:Y:S01]  /*8720*/  IADD3 R5, P1, P0, R70, R91, R72 ;  /* 0x0000005b46057210 */ /* 0x000fe2000783e048 */
[----:B------:R-:W-:Y:S03]  /*8730*/  BSSY B0, `(.L_x_87) ;  /* 0x000002a000007945 */ /* 0x000fe60003800000 */
[----:B------:R-:W-:Y:S02]  /*8740*/  IADD3 R4, P4, P3, -R2, R5, R70 ;  /* 0x0000000502047210 */ /* 0x000fe40007b9e146 */
[----:B------:R-:W-:-:S04]  /*8750*/  IADD3.X R8, R71, R92, R73, P1, P0 ;  /* 0x0000005c47087210 */ /* 0x000fc80000fe0449 */
        /* <DEDUP_REMOVED lines=19> */
.L_x_88:
        /* <DEDUP_REMOVED lines=20> */
.L_x_89:
[----:B------:R-:W-:Y:S05]  /*89d0*/  BSYNC B0 ;  /* 0x0000000000007941 */ /* 0x000fea0003800000 */
.L_x_87:
[--C-:B------:R-:W-:Y:S01]  /*89e0*/  SHF.R.U64 R10, R4, 0x3, R8.reuse ;  /* 0x00000003040a7819 */ /* 0x100fe20000001208 */
[----:B------:R-:W-:Y:S01]  /*89f0*/  ULDC.64 UR4, c[0x0][0x210] ;  /* 0x0000840000047ab9 */ /* 0x000fe20000000a00 */
[----:B------:R-:W-:Y:S01]  /*8a00*/  VIADD R4, R96, 0xa ;  /* 0x0000000a60047836 */ /* 0x000fe20000000000 */
[----:B------:R-:W-:Y:S02]  /*8a10*/  ISETP.GE.AND P3, PT, R94, UR5, PT ;  /* 0x000000055e007c0c */ /* 0x000fe4000bf66270 */
[----:B------:R-:W-:Y:S02]  /*8a20*/  ISETP.LE.U32.AND P4, PT, R5, R10, PT ;  /* 0x0000000a0500720c */ /* 0x000fe40003f83070 */
[----:B------:R-:W-:Y:S02]  /*8a30*/  ISETP.LT.AND P3, PT, R4, UR4, !P3 ;  /* 0x0000000404007c0c */ /* 0x000fe4000df61270 */
[----:B------:R-:W-:Y:S02]  /*8a40*/  SHF.R.U32.HI R11, RZ, 0x3, R8 ;  /* 0x00000003ff0b7819 */ /* 0x000fe40000011608 */
[----:B------:R-:W-:-:S02]  /*8a50*/  SHF.R.S32.HI R4, RZ, 0x1f, R5 ;  /* 0x0000001fff047819 */ /* 0x000fc40000011405 */
[----:B------:R-:W-:Y:S02]  /*8a60*/  IADD3 R9, P1, P0, R70, R91, R72 ;  /* 0x0000005b46097210 */ /* 0x000fe4000783e048 */
[----:B------:R-:W-:Y:S02]  /*8a70*/  ISETP.LE.U32.AND.EX P4, PT, R4, R11, P3, P4 ;  /* 0x0000000b0400720c */ /* 0x000fe40001f83140 */
[----:B------:R-:W-:Y:S02]  /*8a80*/  IADD3 R8, P3, R70, R9, RZ ;  /* 0x0000000946087210 */ /* 0x000fe40007f7e0ff */
[----:B------:R-:W-:-:S05]  /*8a90*/  IADD3.X R10, R71, R92, R73, P1, P0 ;  /* 0x0000005c470a7210 */ /* 0x000fca0000fe0449 */
[----:B------:R-:W-:-:S05]  /*8aa0*/  IMAD.X R9, R71, 0x1, R10, P3 ;  /* 0x0000000147097824 */ /* 0x000fca00018e060a */
        /* <DEDUP_REMOVED lines=12> */
.L_x_91:
        /* <DEDUP_REMOVED lines=19> */
.L_x_92:
[----:B------:R-:W-:Y:S05]  /*8ca0*/  BSYNC B0 ;  /* 0x0000000000007941 */ /* 0x000fea0003800000 */
.L_x_90:
        /* <DEDUP_REMOVED lines=12> */
[C---:B------:R-:W-:Y:S01]  /*8d70*/  IADD3 R5, P1, P0, R70.reuse, R91, R72 ;  /* 0x0000005b46057210 */ /* 0x040fe2000783e048 */
[----:B------:R-:W-:Y:S03]  /*8d80*/  BSSY B0, `(.L_x_93) ;  /* 0x000002c000007945 */ /* 0x000fe60003800000 */
[----:B------:R-:W-:Y:S02]  /*8d90*/  IADD3 R5, P4, P3, R70, R5, R70 ;  /* 0x0000000546057210 */ /* 0x000fe40007b9e046 */
[C---:B------:R-:W-:Y:S02]  /*8da0*/  IADD3.X R8, R71.reuse, R92, R73, P1, P0 ;  /* 0x0000005c47087210 */ /* 0x040fe40000fe0449 */
[----:B------:R-:W-:Y:S02]  /*8db0*/  IADD3 R4, P0, -R2, R5, RZ ;  /* 0x0000000502047210 */ /* 0x000fe40007f1e1ff */
[----:B------:R-:W-:-:S05]  /*8dc0*/  IADD3.X R8, R71, R8, R71, P4, P3 ;  /* 0x0000000847087210 */ /* 0x000fca00027e6447 */
        /* <DEDUP_REMOVED lines=19> */
.L_x_94:
        /* <DEDUP_REMOVED lines=20> */
.L_x_95:
[----:B------:R-:W-:Y:S05]  /*9040*/  BSYNC B0 ;  /* 0x0000000000007941 */ /* 0x000fea0003800000 */
.L_x_93:
        /* <DEDUP_REMOVED lines=10> */
[----:B------:R-:W-:Y:S02]  /*90f0*/  IADD3 R8, P4, P3, R70, R9, R70 ;  /* 0x0000000946087210 */ /* 0x000fe40007b9e046 */
[----:B------:R-:W-:-:S04]  /*9100*/  IADD3.X R10, R71, R92, R73, P1, P0 ;  /* 0x0000005c470a7210 */ /* 0x000fc80000fe0449 */
[----:B------:R-:W-:-:S05]  /*9110*/  IADD3.X R9, R71, R10, R71, P4, P3 ;  /* 0x0000000a47097210 */ /* 0x000fca00027e6447 */
        /* <DEDUP_REMOVED lines=12> */
.L_x_97:
        /* <DEDUP_REMOVED lines=19> */
.L_x_98:
[----:B------:R-:W-:Y:S05]  /*9310*/  BSYNC B0 ;  /* 0x0000000000007941 */ /* 0x000fea0003800000 */
.L_x_96:
        /* <DEDUP_REMOVED lines=10> */
[----:B------:R1:W4:Y:S01]  /*93c0*/  LDG.E.LTC128B.64 R74, desc[UR14][R8.64+0x100] ;  /* 0x0001000e084a7981 */ /* 0x000322000c1e1b20 */
[----:B------:R-:W-:Y:S05]  /*93d0*/  BRA `(.L_x_99) ;  /* 0x0000000000947947 */ /* 0x000fea0003800000 */
.L_x_74:
[----:B------:R-:W-:Y:S01]  /*93e0*/  VIADD R8, R96, 0x9 ;  /* 0x0000000960087836 */ /* 0x000fe20000000000 */
[----:B------:R-:W-:Y:S01]  /*93f0*/  ISETP.GE.AND P5, PT, R94, UR7, PT ;  /* 0x000000075e007c0c */ /* 0x000fe2000bfa6270 */
[----:B------:R-:W-:Y:S01]  /*9400*/  VIADD R9, R96, 0x8 ;  /* 0x0000000860097836 */ /* 0x000fe20000000000 */
[----:B------:R-:W-:Y:S02]  /*9410*/  IADD3 R16, P0, R70, R4, RZ ;  /* 0x0000000446107210 */ /* 0x000fe40007f1e0ff */
[----:B------:R-:W-:Y:S02]  /*9420*/  ISETP.LT.AND P4, PT, R8, UR6, !P5 ;  /* 0x0000000608007c0c */ /* 0x000fe4000ef81270 */
[----:B------:R-:W-:Y:S01]  /*9430*/  IADD3 R12, P3, R70, R16, RZ ;  /* 0x00000010460c7210 */ /* 0x000fe20007f7e0ff */
[----:B------:R-:W-:Y:S01]  /*9440*/  IMAD.X R17, R71, 0x1, R5, P0 ;  /* 0x0000000147117824 */ /* 0x000fe200000e0605 */
[C---:B------:R-:W-:Y:S01]  /*9450*/  ISETP.LT.AND P0, PT, R9.reuse, UR6, !P5 ;  /* 0x0000000609007c0c */ /* 0x040fe2000ef01270 */
[----:B------:R-:W-:Y:S01]  /*9460*/  VIADD R10, R96, 0xa ;  /* 0x0000000a600a7836 */ /* 0x000fe20000000000 */
[----:B------:R-:W-:Y:S01]  /*9470*/  ISETP.LT.AND P6, PT, R9, UR6, !P1 ;  /* 0x0000000609007c0c */ /* 0x000fe2000cfc1270 */
[----:B------:R-:W-:-:S06]  /*9480*/  IMAD.X R13, R71, 0x1, R17, P3 ;  /* 0x00000001470d7824 */ /* 0x000fcc00018e0611 */
[----:B------:R1:W4:Y:S01]  /*9490*/  @P4 LDG.E.LTC128B.64 R84, desc[UR14][R16.64] ;  /* 0x0000000e10544981 */ /* 0x000322000c1e1b20 */
[----:B------:R-:W-:Y:S01]  /*94a0*/  IADD3 R11, P4, R70, 0x100, RZ ;  /* 0x00000100460b7810 */ /* 0x000fe20007f9e0ff */
[----:B------:R-:W-:Y:S02]  /*94b0*/  VIADD R97, R96, 0xb ;  /* 0x0000000b60617836 */ /* 0x000fe40000000000 */
[----:B------:R2:W4:Y:S01]  /*94c0*/  @P0 LDG.E.LTC128B.64 R88, desc[UR14][R4.64] ;  /* 0x0000000e04580981 */ /* 0x000522000c1e1b20 */
[----:B------:R-:W-:Y:S01]  /*94d0*/  IADD3 R14, P3, R11, R16, RZ ;  /* 0x000000100b0e7210 */ /* 0x000fe20007f7e0ff */
[----:B------:R-:W-:Y:S01]  /*94e0*/  IMAD.X R9, RZ, RZ, R71, P4 ;  /* 0x000000ffff097224 */ /* 0x000fe200020e0647 */
[----:B------:R-:W-:-:S03]  /*94f0*/  ISETP.LT.AND P4, PT, R10, UR6, !P5 ;  /* 0x000000060a007c0c */ /* 0x000fc6000ef81270 */
[----:B------:R-:W-:Y:S01]  /*9500*/  IMAD.X R15, R9, 0x1, R17, P3 ;  /* 0x00000001090f7824 */ /* 0x000fe200018e0611 */
[----:B------:R-:W-:Y:S02]  /*9510*/  ISETP.LT.AND P3, PT, R10, UR6, !P1 ;  /* 0x000000060a007c0c */ /* 0x000fe4000cf61270 */
[----:B------:R-:W-:Y:S02]  /*9520*/  ISETP.LT.AND P0, PT, R8, UR6, !P1 ;  /* 0x0000000608007c0c */ /* 0x000fe4000cf01270 */
[----:B------:R-:W-:-:S05]  /*9530*/  ISETP.LT.AND P5, PT, R97, UR6, !P5 ;  /* 0x0000000661007c0c */ /* 0x000fca000efa1270 */
[----:B------:R3:W4:Y:S04]  /*9540*/  @P4 LDG.E.LTC128B.64 R80, desc[UR14][R12.64] ;  /* 0x0000000e0c504981 */ /* 0x000728000c1e1b20 */
[----:B------:R3:W4:Y:S01]  /*9550*/  @P3 LDG.E.LTC128B.64 R78, desc[UR14][R14.64] ;  /* 0x0000000e0e4e3981 */ /* 0x000722000c1e1b20 */
[----:B-1----:R-:W-:Y:S02]  /*9560*/  @P6 IMAD.MOV.U32 R16, RZ, RZ, R4 ;  /* 0x000000ffff106224 */ /* 0x002fe400078e0004 */
[----:B------:R-:W-:Y:S01]  /*9570*/  @P6 IMAD.MOV.U32 R17, RZ, RZ, R5 ;  /* 0x000000ffff116224 */ /* 0x000fe200078e0005 */
[----:B--2---:R-:W-:-:S04]  /*9580*/  IADD3 R4, P3, R11, R4, RZ ;  /* 0x000000040b047210 */ /* 0x004fc80007f7e0ff */
[----:B------:R3:W4:Y:S01]  /*9590*/  @P6 LDG.E.LTC128B.64 R86, desc[UR14][R16.64+0x100] ;  /* 0x0001000e10566981 */ /* 0x000722000c1e1b20 */
[----:B------:R-:W-:Y:S01]  /*95a0*/  ISETP.LT.AND P6, PT, R97, UR6, !P1 ;  /* 0x0000000661007c0c */ /* 0x000fe2000cfc1270 */
[----:B------:R-:W-:Y:S01]  /*95b0*/  IMAD.X R5, R9, 0x1, R5, P3 ;  /* 0x0000000109057824 */ /* 0x000fe200018e0605 */
[----:B------:R-:W-:Y:S02]  /*95c0*/  IADD3 R8, P3, R12, R11, RZ ;  /* 0x0000000b0c087210 */ /* 0x000fe40007f7e0ff */
[----:B------:R-:W-:Y:S02]  /*95d0*/  IADD3 R10, P4, R70, R12, RZ ;  /* 0x0000000c460a7210 */ /* 0x000fe40007f9e0ff */
[----:B------:R3:W4:Y:S01]  /*95e0*/  @P0 LDG.E.LTC128B.64 R82, desc[UR14][R4.64] ;  /* 0x0000000e04520981 */ /* 0x000722000c1e1b20 */
[----:B------:R-:W-:Y:S02]  /*95f0*/  IMAD.X R9, R13, 0x1, R9, P3 ;  /* 0x000000010d097824 */ /* 0x000fe400018e0609 */
[----:B------:R-:W-:-:S04]  /*9600*/  IMAD.X R11, R71, 0x1, R13, P4 ;  /* 0x00000001470b7824 */ /* 0x000fc800020e060d */
[----:B------:R3:W4:Y:S04]  /*9610*/  @P6 LDG.E.LTC128B.64 R74, desc[UR14][R8.64] ;  /* 0x0000000e084a6981 */ /* 0x000728000c1e1b20 */
[----:B------:R3:W4:Y:S02]  /*9620*/  @P5 LDG.E.LTC128B.64 R76, desc[UR14][R10.64] ;  /* 0x0000000e0a4c5981 */ /* 0x000724000c1e1b20 */
.L_x_99:
[----:B------:R-:W-:Y:S05]  /*9630*/  BSYNC B1 ;  /* 0x0000000000017941 */ /* 0x000fea0003800000 */
.L_x_73:
[----:B------:R-:W-:Y:S06]  /*9640*/  BAR.SYNC.DEFER_BLOCKING 0x0 ;  /* 0x0000000000007b1d */ /* 0x000fec0000010000 */
[----:B------:R-:W-:Y:S01]  /*9650*/  BSSY B1, `(.L_x_100) ;  /* 0x00001dd000017945 */ /* 0x000fe20003800000 */
[----:B------:R-:W-:-:S04]  /*9660*/  DEPBAR.LE SB5, 0x8 ;  /* 0x0000d2000000791a */ /* 0x000fc80000000000 */
[----:B------:R-:W-:Y:S04]  /*9670*/  STS.128 [R95], R32 ;  /* 0x000000205f007388 */ /* 0x000fe80000000c00 */
[----:B------:R-:W-:Y:S04]  /*9680*/  STS.128 [R95+0x40], R28 ;  /* 0x0000401c5f007388 */ /* 0x000fe80000000c00 */
[----:B------:R-:W-:Y:S04]  /*9690*/  STS.128 [R95+0x80], R24 ;  /* 0x000080185f007388 */ /* 0x000fe80000000c00 */
[----:B------:R-:W-:Y:S01]  /*96a0*/  STS.128 [R95+0xc0], R20 ;  /* 0x0000c0145f007388 */ /* 0x000fe20000000c00 */
[----:B------:R-:W-:Y:S06]  /*96b0*/  BAR.SYNC.DEFER_BLOCKING 0x0 ;  /* 0x0000000000007b1d */ /* 0x000fec0000010000 */
[----:B------:R-:W2:Y:S04]  /*96c0*/  LDS.64 R98, [R93+UR8] ;  /* 0x000000085d627984 */ /* 0x000ea80008000a00 */
[----:B---3--:R-:W3:Y:S04]  /*96d0*/  LDS.64 R4, [R93+UR8+0x100] ;  /* 0x000100085d047984 */ /* 0x008ee80008000a00 */
[----:B------:R-:W3:Y:S04]  /*96e0*/  LDS.64 R18, [R93+UR8+0x220] ;  /* 0x000220085d127984 */ /* 0x000ee80008000a00 */
[----:B------:R-:W3:Y:S04]  /*96f0*/  LDS.64 R16, [R93+UR8+0x320] ;  /* 0x000320085d107984 */ /* 0x000ee80008000a00 */
[----:B------:R-:W3:Y:S04]  /*9700*/  LDS.64 R14, [R93+UR8+0x440] ;  /* 0x000440085d0e7984 */ /* 0x000ee80008000a00 */
[----:B------:R-:W3:Y:S04]  /*9710*/  LDS.64 R12, [R93+UR8+0x540] ;  /* 0x000540085d0c7984 */ /* 0x000ee80008000a00 */
[----:B------:R-:W3:Y:S04]  /*9720*/  LDS.64 R10, [R93+UR8+0x660] ;  /* 0x000660085d0a7984 */ /* 0x000ee80008000a00 */
[----:B-1----:R-:W1:Y:S01]  /*9730*/  LDS.64 R8, [R93+UR8+0x760] ;  /* 0x000760085d087984 */ /* 0x002e620008000a00 */
[----:B--2---:R-:W-:-:S02]  /*9740*/  DMUL R24, R98, R116 ;  /* 0x0000007462187228 */ /* 0x004fc40000000000 */
[-C--:B---3--:R-:W-:Y:S01]  /*9750*/  DMUL R20, R4, R116.reuse ;  /* 0x0000007404147228 */ /* 0x088fe20000000000 */
[----:B------:R-:W-:Y:S01]  /*9760*/  IADD3 R4, R96, 0x10, RZ ;  /* 0x0000001060047810 */ /* 0x000fe20007ffe0ff */
[----:B------:R-:W-:-:S04]  /*9770*/  DMUL R18, R18, R116 ;  /* 0x0000007412127228 */ /* 0x000fc80000000000 */
[----:B----4-:R-:W-:Y:S02]  /*9780*/  DFMA R24, R88, R114, R24 ;  /* 0x000000725818722b */ /* 0x010fe40000000018 */
[----:B------:R-:W-:Y:S02]  /*9790*/  DMUL R16, R16, R116 ;  /* 0x0000007410107228 */ /* 0x000fe40000000000 */
[----:B------:R-:W-:Y:S02]  /*97a0*/  DFMA R20, R86, R114, R20 ;  /* 0x000000725614722b */ /* 0x000fe40000000014 */
[----:B------:R-:W-:Y:S02]  /*97b0*/  DMUL R14, R14, R116 ;  /* 0x000000740e0e7228 */ /* 0x000fe40000000000 */
[----:B------:R-:W-:Y:S02]  /*97c0*/  DFMA R18, R84, R114, R18 ;  /* 0x000000725412722b */ /* 0x000fe40000000012 */
[----:B------:R-:W-:-:S02]  /*97d0*/  DMUL R12, R12, R116 ;  /* 0x000000740c0c7228 */ /* 0x000fc40000000000 */
[----:B------:R-:W-:Y:S02]  /*97e0*/  DFMA R16, R82, R114, R16 ;  /* 0x000000725210722b */ /* 0x000fe40000000010 */
[----:B------:R-:W-:Y:S02]  /*97f0*/  DMUL R10, R10, R116 ;  /* 0x000000740a0a7228 */ /* 0x000fe40000000000 */
[----:B------:R-:W-:Y:S02]  /*9800*/  DFMA R14, R80, R114, R14 ;  /* 0x00000072500e722b */ /* 0x000fe4000000000e */
[----:B-1----:R-:W-:Y:S02]  /*9810*/  DMUL R8, R8, R116 ;  /* 0x0000007408087228 */ /* 0x002fe40000000000 */
[-C--:B------:R-:W-:Y:S02]  /*9820*/  DFMA R12, R78, R114.reuse, R12 ;  /* 0x000000724e0c722b */ /* 0x080fe4000000000c */
[----:B------:R-:W-:-:S04]  /*9830*/  DFMA R10, R76, R114, R10 ;  /* 0x000000724c0a722b */ /* 0x000fc8000000000a */
[----:B------:R-:W-:Y:S01]  /*9840*/  DFMA R8, R74, R114, R8 ;  /* 0x000000724a08722b */ /* 0x000fe20000000008 */
[----:B------:R-:W-:Y:S10]  /*9850*/  @!P2 BRA `(.L_x_101) ;  /* 0x000000180068a947 */ /* 0x000ff40003800000 */
[----:B------:R-:W-:Y:S01]  /*9860*/  IADD3 R26, P0, -R68, R6, RZ ;  /* 0x00000006441a7210 */ /* 0x000fe20007f1e1ff */
[----:B------:R-:W-:Y:S01]  /*9870*/  ULDC UR4, c[0x0][0x2b4] ;  /* 0x0000ad0000047ab9 */ /* 0x000fe20000000800 */
[----:B------:R-:W-:Y:S01]  /*9880*/  BSSY B0, `(.L_x_102) ;  /* 0x0000030000007945 */ /* 0x000fe20003800000 */
[----:B------:R-:W-:Y:S02]  /*9890*/  IMAD.U32 R31, RZ, RZ, UR4 ;  /* 0x00000004ff1f7e24 */ /* 0x000fe4000f8e00ff */
[----:B------:R-:W-:-:S05]  /*98a0*/  IMAD.X R27, R7, 0x1, ~R69, P0 ;  /* 0x00000001071b7824 */ /* 0x000fca00000e0e45 */
        /* <DEDUP_REMOVED lines=12> */
[----:B------:R-:W-:Y:S01]  /*9970*/  IMAD.MOV.U32 R23, RZ, RZ, R99 ;  /* 0x000000ffff177224 */ /* 0x000fe200078e0063 */
[----:B------:R-:W-:Y:S02]  /*9980*/  MOV R29, UR4 ;  /* 0x00000004001d7c02 */ /* 0x000fe40008000f00 */
[----:B------:R-:W-:Y:S02]  /*9990*/  IADD3.X R98, RZ, ~R98, RZ, P0, !PT ;  /* 0x80000062ff627210 */ /* 0x000fe400007fe4ff */
[----:B------:R-:W-:Y:S01]  /*99a0*/  MOV R31, UR5 ;  /* 0x00000005001f7c02 */ /* 0x000fe20008000f00 */
[----:B------:R-:W-:-:S04]  /*99b0*/  IMAD.WIDE.U32 R32, R22, R29, R26 ;  /* 0x0000001d16207225 */ /* 0x000fc800078e001a */
[----:B------:R-:W-:Y:S01]  /*99c0*/  IMAD R5, R98, R29, RZ ;  /* 0x0000001d62057224 */ /* 0x000fe200078e02ff */
[----:B------:R-:W-:-:S03]  /*99d0*/  MOV R28, R32 ;  /* 0x00000020001c7202 */ /* 0x000fc60000000f00 */
[----:B------:R-:W-:-:S04]  /*99e0*/  IMAD R5, R22, R31, R5 ;  /* 0x0000001f16057224 */ /* 0x000fc800078e0205 */
[----:B------:R-:W-:Y:S01]  /*99f0*/  IMAD.IADD R22, R5, 0x1, R33 ;  /* 0x0000000105167824 */ /* 0x000fe200078e0221 */
[----:B------:R-:W-:Y:S05]  /*9a00*/  BRA `(.L_x_104) ;  /* 0x00000000005c7947 */ /* 0x000fea0003800000 */
.L_x_103:
[----:B------:R-:W-:Y:S01]  /*9a10*/  ULDC UR4, c[0x0][0x2b0] ;  /* 0x0000ac0000047ab9 */ /* 0x000fe20000000800 */
[----:B------:R-:W-:Y:S01]  /*9a20*/  IMAD.MOV.U32 R32, RZ, RZ, RZ ;  /* 0x000000ffff207224 */ /* 0x000fe200078e00ff */
[----:B------:R-:W-:-:S04]  /*9a30*/  MOV R29, UR4 ;  /* 0x00000004001d7c02 */ /* 0x000fc80008000f00 */
[----:B------:R-:W1:Y:S01]  /*9a40*/  I2F.U32.RP R30, R29 ;  /* 0x0000001d001e7306 */ /* 0x000e620000209000 */
[----:B------:R-:W-:-:S07]  /*9a50*/  ISETP.NE.U32.AND P0, PT, R29, RZ, PT ;  /* 0x000000ff1d00720c */ /* 0x000fce0003f05070 */
[----:B-1----:R-:W1:Y:S02]  /*9a60*/  MUFU.RCP R28, R30 ;  /* 0x0000001e001c7308 */ /* 0x002e640000001000 */
[----:B-1----:R-:W-:-:S06]  /*9a70*/  VIADD R28, R28, 0xffffffe ;  /* 0x0ffffffe1c1c7836 */ /* 0x002fcc0000000000 */
        /* <DEDUP_REMOVED lines=10> */
[----:B------:R-:W-:Y:S02]  /*9b20*/  ISETP.GE.U32.AND P1, PT, R22, R29, PT ;  /* 0x0000001d1600720c */ /* 0x000fe40003f26070 */
[----:B------:R-:W-:-:S11]  /*9b30*/  MOV R22, RZ ;  /* 0x000000ff00167202 */ /* 0x000fd60000000f00 */
[----:B------:R-:W-:Y:S01]  /*9b40*/  @P1 VIADD R23, R23, 0x1 ;  /* 0x0000000117171836 */ /* 0x000fe20000000000 */
[----:B------:R-:W-:-:S04]  /*9b50*/  @!P0 LOP3.LUT R23, RZ, R29, RZ, 0x33, !PT ;  /* 0x0000001dff178212 */ /* 0x000fc800078e33ff */
[----:B------:R-:W-:-:S05]  /*9b60*/  IADD3 R28, -R23, RZ, RZ ;  /* 0x000000ff171c7210 */ /* 0x000fca0007ffe1ff */
[----:B------:R-:W-:Y:S02]  /*9b70*/  IMAD R28, R29, R28, R26 ;  /* 0x0000001c1d1c7224 */ /* 0x000fe400078e021a */
.L_x_104:
[----:B------:R-:W-:Y:S05]  /*9b80*/  BSYNC B0 ;  /* 0x0000000000007941 */ /* 0x000fea0003800000 */
.L_x_102:
[----:B------:R-:W-:Y:S01]  /*9b90*/  ULDC.64 UR4, c[0x0][0x210] ;  /* 0x0000840000047ab9 */ /* 0x000fe20000000a00 */
[----:B------:R-:W-:Y:S01]  /*9ba0*/  VIADD R5, R96, 0x8 ;  /* 0x0000000860057836 */ /* 0x000fe20000000000 */
[--C-:B------:R-:W-:Y:S01]  /*9bb0*/  SHF.R.U64 R28, R28, 0x3, R22.reuse ;  /* 0x000000031c1c7819 */ /* 0x100fe20000001216 */
[----:B------:R-:W-:Y:S01]  /*9bc0*/  BSSY B0, `(.L_x_105) ;  /* 0x0000026000007945 */ /* 0x000fe20003800000 */
[----:B------:R-:W-:Y:S02]  /*9bd0*/  ISETP.GE.AND P1, PT, R94, UR5, PT ;  /* 0x000000055e007c0c */ /* 0x000fe4000bf26270 */
[----:B------:R-:W-:Y:S02]  /*9be0*/  SHF.R.U32.HI R33, RZ, 0x3, R22 ;  /* 0x00000003ff217819 */ /* 0x000fe40000011616 */
[----:B------:R-:W-:Y:S02]  /*9bf0*/  ISETP.LE.U32.AND P3, PT, R23, R28, PT ;  /* 0x0000001c1700720c */ /* 0x000fe40003f63070 */
[----:B------:R-:W-:-:S02]  /*9c00*/  ISETP.LT.AND P0, PT, R5, UR4, !P1 ;  /* 0x0000000405007c0c */ /* 0x000fc4000cf01270 */
        /* <DEDUP_REMOVED lines=9> */
[----:B------:R-:W-:Y:S01]  /*9ca0*/  MOV R100, 0x9ce0 ;  /* 0x00009ce000647802 */ /* 0x000fe20000000f00 */
[----:B------:R-:W-:Y:S01]  /*9cb0*/  IMAD.U32 R102, RZ, RZ, UR4 ;  /* 0x00000004ff667e24 */ /* 0x000fe2000f8e00ff */
[----:B------:R-:W-:Y:S02]  /*9cc0*/  MOV R99, UR5 ;  /* 0x0000000500637c02 */ /* 0x000fe40008000f00 */
[----:B-1---5:R-:W-:Y:S05]  /*9cd0*/  CALL.REL.NOINC `($__internal_1_$__cuda_sm20_rem_u64) ;  /* 0x0000010400bc7944 */ /* 0x022fea0003c00000 */
[----:B------:R-:W-:Y:S05]  /*9ce0*/  BRA `(.L_x_107) ;  /* 0x00000000004c7947 */ /* 0x000fea0003800000 */
.L_x_106:
        /* <DEDUP_REMOVED lines=19> */
.L_x_107:
[----:B------:R-:W-:Y:S05]  /*9e20*/  BSYNC B0 ;  /* 0x0000000000007941 */ /* 0x000fea0003800000 */
.L_x_105:
[----:B------:R-:W-:Y:S01]  /*9e30*/  VIADD R24, R94, 0x20 ;  /* 0x000000205e187836 */ /* 0x000fe20000000000 */
[----:B------:R-:W-:Y:S01]  /*9e40*/  ULDC.64 UR4, c[0x0][0x210] ;  /* 0x0000840000047ab9 */ /* 0x000fe20000000a00 */
[--C-:B------:R-:W-:Y:S01]  /*9e50*/  SHF.R.U64 R26, R104, 0x3, R105.reuse ;  /* 0x00000003681a7819 */ /* 0x100fe20000001269 */
[----:B------:R-:W-:Y:S01]  /*9e60*/  BSSY B0, `(.L_x_108) ;  /* 0x000003b000007945 */ /* 0x000fe20003800000 */
[----:B------:R-:W-:Y:S02]  /*9e70*/  SHF.R.U32.HI R25, RZ, 0x3, R105 ;  /* 0x00000003ff197819 */ /* 0x000fe40000011669 */
[----:B------:R-:W-:Y:S02]  /*9e80*/  ISETP.GE.AND P0, PT, R24, UR5, PT ;  /* 0x0000000518007c0c */ /* 0x000fe4000bf06270 */
[----:B------:R-:W-:Y:S02]  /*9e90*/  ISETP.LE.U32.AND P3, PT, R23, R26, PT ;  /* 0x0000001a1700720c */ /* 0x000fe40003f63070 */
[----:B------:R-:W-:Y:S01]  /*9ea0*/  ISETP.LT.AND P4, PT, R5, UR4, !P0 ;  /* 0x0000000405007c0c */ /* 0x000fe2000c781270 */
[----:B------:R-:W-:-:S03]  /*9eb0*/  ULDC.64 UR4, c[0x0][0x2b8] ;  /* 0x0000ae0000047ab9 */ /* 0x000fc60000000a00 */
[----:B------:R-:W-:Y:S02]  /*9ec0*/  ISETP.LE.U32.AND.EX P4, PT, R22, R25, P4, P3 ;  /* 0x000000191600720c */ /* 0x000fe40002783130 */
[----:B------:R-:W-:Y:S01]  /*9ed0*/  IADD3 R22, P3, R6, UR4, RZ ;  /* 0x0000000406167c10 */ /* 0x000fe2000ff7e0ff */
[----:B------:R-:W-:Y:S02]  /*9ee0*/  ULDC UR4, c[0x0][0x2b4] ;  /* 0x0000ad0000047ab9 */ /* 0x000fe40000000800 */
[----:B------:R-:W-:Y:S01]  /*9ef0*/  IMAD.U32 R29, RZ, RZ, UR4 ;  /* 0x00000004ff1d7e24 */ /* 0x000fe2000f8e00ff */
[----:B------:R-:W-:Y:S02]  /*9f00*/  IADD3.X R23, R7, UR5, RZ, P3, !PT ;  /* 0x0000000507177c10 */ /* 0x000fe40009ffe4ff */
[----:B------:R-:W-:-:S05]  /*9f10*/  IADD3 R24, P3, -R68, R22, RZ ;  /* 0x0000001644187210 */ /* 0x000fca0007f7e1ff */
[----:B------:R-:W-:Y:S01]  /*9f20*/  IMAD.X R25, R23, 0x1, ~R69, P3 ;  /* 0x0000000117197824 */ /* 0x000fe200018e0e45 */
[----:B------:R1:W-:Y:S04]  /*9f30*/  @P4 STG.E.64 desc[UR14][R6.64+0x100], R20 ;  /* 0x0001001406004986 */ /* 0x0003e8000c101b0e */
        /* <DEDUP_REMOVED lines=22> */
.L_x_109:
[----:B------:R-:W-:Y:S01]  /*a0a0*/  ULDC UR4, c[0x0][0x2b0] ;  /* 0x0000ac0000047ab9 */ /* 0x000fe20000000800 */
[----:B------:R-:W-:Y:S01]  /*a0b0*/  IMAD.MOV.U32 R30, RZ, RZ, RZ ;  /* 0x000000ffff1e7224 */ /* 0x000fe200078e00ff */
[----:B------:R-:W-:-:S04]  /*a0c0*/  MOV R27, UR4 ;  /* 0x00000004001b7c02 */ /* 0x000fc80008000f00 */
[----:B------:R-:W2:Y:S01]  /*a0d0*/  I2F.U32.RP R28, R27 ;  /* 0x0000001b001c7306 */ /* 0x000ea20000209000 */
[----:B------:R-:W-:-:S07]  /*a0e0*/  ISETP.NE.U32.AND P3, PT, R27, RZ, PT ;  /* 0x000000ff1b00720c */ /* 0x000fce0003f65070 */
[----:B--2---:R-:W2:Y:S02]  /*a0f0*/  MUFU.RCP R26, R28 ;  /* 0x0000001c001a7308 */ /* 0x004ea40000001000 */
[----:B--2---:R-:W-:-:S06]  /*a100*/  VIADD R26, R26, 0xffffffe ;  /* 0x0ffffffe1a1a7836 */ /* 0x004fcc0000000000 */
        /* <DEDUP_REMOVED lines=16> */
.L_x_110:
[----:B------:R-:W-:Y:S05]  /*a210*/  BSYNC B0 ;  /* 0x0000000000007941 */ /* 0x000fea0003800000 */
.L_x_108:
[----:B------:R-:W-:Y:S01]  /*a220*/  VIADD R5, R96, 0x9 ;  /* 0x0000000960057836 */ /* 0x000fe20000000000 */
[--C-:B------:R-:W-:Y:S01]  /*a230*/  SHF.R.U64 R26, R26, 0x3, R20.reuse ;  /* 0x000000031a1a7819 */ /* 0x100fe20000001214 */
[----:B------:R-:W-:Y:S01]  /*a240*/  ULDC UR4, c[0x0][0x210] ;  /* 0x0000840000047ab9 */ /* 0x000fe20000000800 */
[----:B------:R-:W-:Y:S01]  /*a250*/  SHF.R.U32.HI R31, RZ, 0x3, R20 ;  /* 0x00000003ff1f7819 */ /* 0x000fe20000011614 */
[----:B------:R-:W-:Y:S01]  /*a260*/  BSSY B0, `(.L_x_111) ;  /* 0x0000024000007945 */ /* 0x000fe20003800000 */
[----:B------:R-:W-:Y:S02]  /*a270*/  ISETP.LE.U32.AND P4, PT, R21, R26, PT ;  /* 0x0000001a1500720c */ /* 0x000fe40003f83070 */
[----:B------:R-:W-:Y:S02]  /*a280*/  SHF.R.S32.HI R20, RZ, 0x1f, R21 ;  /* 0x0000001fff147819 */ /* 0x000fe40000011415 */
[----:B------:R-:W-:-:S04]  /*a290*/  ISETP.LT.AND P3, PT, R5, UR4, !P1 ;  /* 0x0000000405007c0c */ /* 0x000fc8000cf61270 */
        /* <DEDUP_REMOVED lines=13> */
.L_x_112:
        /* <DEDUP_REMOVED lines=19> */
.L_x_113:
[----:B------:R-:W-:Y:S05]  /*a4a0*/  BSYNC B0 ;  /* 0x0000000000007941 */ /* 0x000fea0003800000 */
.L_x_111:
[--C-:B------:R-:W-:Y:S01]  /*a4b0*/  SHF.R.U64 R18, R104, 0x3, R105.reuse ;  /* 0x0000000368127819 */ /* 0x100fe20000001269 */
[----:B------:R-:W-:Y:S01]  /*a4c0*/  ULDC UR4, c[0x0][0x210] ;  /* 0x0000840000047ab9 */ /* 0x000fe20000000800 */
[----:B------:R-:W-:Y:S01]  /*a4d0*/  SHF.R.U32.HI R19, RZ, 0x3, R105 ;  /* 0x00000003ff137819 */ /* 0x000fe20000011669 */
[----:B------:R-:W-:Y:S01]  /*a4e0*/  BSSY B0, `(.L_x_114) ;  /* 0x0000039000007945 */ /* 0x000fe20003800000 */
        /* <DEDUP_REMOVED lines=33> */
.L_x_115:
[----:B------:R-:W-:Y:S01]  /*a700*/  ULDC UR4, c[0x0][0x2b0] ;  /* 0x0000ac0000047ab9 */ /* 0x000fe20000000800 */
[----:B------:R-:W-:Y:S01]  /*a710*/  IMAD.MOV.U32 R26, RZ, RZ, RZ ;  /* 0x000000ffff1a7224 */ /* 0x000fe200078e00ff */
[----:B-1----:R-:W-:-:S04]  /*a720*/  MOV R23, UR4 ;  /* 0x0000000400177c02 */ /* 0x002fc80008000f00 */
        /* <DEDUP_REMOVED lines=20> */
.L_x_116:
[----:B------:R-:W-:Y:S05]  /*a870*/  BSYNC B0 ;  /* 0x0000000000007941 */ /* 0x000fea0003800000 */
.L_x_114:
        /* <DEDUP_REMOVED lines=21> */
.L_x_118:
        /* <DEDUP_REMOVED lines=19> */
.L_x_119:
[----:B------:R-:W-:Y:S05]  /*ab00*/  BSYNC B0 ;  /* 0x0000000000007941 */ /* 0x000fea0003800000 */
.L_x_117:
        /* <DEDUP_REMOVED lines=37> */
.L_x_121:
        /* <DEDUP_REMOVED lines=23> */
.L_x_122:
[----:B------:R-:W-:Y:S05]  /*aed0*/  BSYNC B0 ;  /* 0x0000000000007941 */ /* 0x000fea0003800000 */
.L_x_120:
        /* <DEDUP_REMOVED lines=21> */
.L_x_124:
        /* <DEDUP_REMOVED lines=19> */
.L_x_125:
[----:B------:R-:W-:Y:S05]  /*b160*/  BSYNC B0 ;  /* 0x0000000000007941 */ /* 0x000fea0003800000 */
.L_x_123:
[--C-:B------:R-:W-:Y:S01]  /*b170*/  SHF.R.U64 R10, R104, 0x3, R105.reuse ;  /* 0x00000003680a7819 */ /* 0x100fe20000001269 */
[----:B------:R-:W-:Y:S01]  /*b180*/  ULDC UR6, c[0x0][0x210] ;  /* 0x0000840000067ab9 */ /* 0x000fe20000000800 */
[----:B------:R-:W-:Y:S02]  /*b190*/  SHF.R.U32.HI R11, RZ, 0x3, R105 ;  /* 0x00000003ff0b7819 */ /* 0x000fe40000011669 */
[----:B------:R-:W-:Y:S02]  /*b1a0*/  ISETP.LE.U32.AND P1, PT, R13, R10, PT ;  /* 0x0000000a0d00720c */ /* 0x000fe40003f23070 */
[----:B------:R-:W-:-:S04]  /*b1b0*/  ISETP.LT.AND P0, PT, R5, UR6, !P0 ;  /* 0x0000000605007c0c */ /* 0x000fc8000c701270 */
[----:B------:R-:W-:-:S13]  /*b1c0*/  ISETP.LE.U32.AND.EX P0, PT, R12, R11, P0, P1 ;  /* 0x0000000b0c00720c */ /* 0x000fda0000703110 */
[----:B------:R-:W-:Y:S05]  /*b1d0*/  @!P0 BRA `(.L_x_126) ;  /* 0x0000000000908947 */ /* 0x000fea0003800000 */
[----:B------:R1:W-:Y:S01]  /*b1e0*/  STG.E.64 desc[UR14][R14.64+0x100], R8 ;  /* 0x000100080e007986 */ /* 0x0003e2000c101b0e */
[----:B------:R-:W-:Y:S05]  /*b1f0*/  BRA `(.L_x_126) ;  /* 0x0000000000887947 */ /* 0x000fea0003800000 */
.L_x_101:
[----:B------:R-:W-:Y:S01]  /*b200*/  VIADD R5, R96, 0x8 ;  /* 0x0000000860057836 */ /* 0x000fe20000000000 */
[----:B------:R-:W-:Y:S01]  /*b210*/  ISETP.GE.AND P0, PT, R94, UR7, PT ;  /* 0x000000075e007c0c */ /* 0x000fe2000bf06270 */
[----:B------:R-:W-:Y:S02]  /*b220*/  ULDC.64 UR4, c[0x0][0x2b8] ;  /* 0x0000ae0000047ab9 */ /* 0x000fe40000000a00 */
[----:B------:R-:W-:Y:S01]  /*b230*/  UIADD3 UR9, UP0, UR4, 0x100, URZ ;  /* 0x0000010004097890 */ /* 0x000fe2000ff1e03f */
[C---:B------:R-:W-:Y:S02]  /*b240*/  ISETP.LT.AND P4, PT, R5.reuse, UR6, !P0 ;  /* 0x0000000605007c0c */ /* 0x040fe4000c781270 */
[----:B------:R-:W-:Y:S01]  /*b250*/  ISETP.LT.AND P3, PT, R5, UR6, !P1 ;  /* 0x0000000605007c0c */ /* 0x000fe2000cf61270 */
[----:B------:R-:W-:Y:S01]  /*b260*/  VIADD R5, R96, 0x9 ;  /* 0x0000000960057836 */ /* 0x000fe20000000000 */
[----:B------:R-:W-:-:S04]  /*b270*/  UIADD3.X UR7, URZ, UR5, URZ, UP0, !UPT ;  /* 0x000000053f077290 */ /* 0x000fc800087fe43f */
[----:B------:R-:W-:-:S05]  /*b280*/  ISETP.LT.AND P5, PT, R5, UR6, !P0 ;  /* 0x0000000605007c0c */ /* 0x000fca000c7a1270 */
[----:B------:R1:W-:Y:S01]  /*b290*/  @P4 STG.E.64 desc[UR14][R6.64], R24 ;  /* 0x0000001806004986 */ /* 0x0003e2000c101b0e */
[----:B------:R-:W-:Y:S01]  /*b2a0*/  ISETP.LT.AND P4, PT, R5, UR6, !P1 ;  /* 0x0000000605007c0c */ /* 0x000fe2000cf81270 */
[----:B------:R-:W-:Y:S02]  /*b2b0*/  VIADD R5, R96, 0xa ;  /* 0x0000000a60057836 */ /* 0x000fe40000000000 */
[----:B------:R2:W-:Y:S01]  /*b2c0*/  @P3 STG.E.64 desc[UR14][R6.64+0x100], R20 ;  /* 0x0001001406003986 */ /* 0x0005e2000c101b0e */
[C---:B------:R-:W-:Y:S02]  /*b2d0*/  IADD3 R22, P3, R6.reuse, UR4, RZ ;  /* 0x0000000406167c10 */ /* 0x040fe4000ff7e0ff */
[----:B------:R-:W-:Y:S02]  /*b2e0*/  ISETP.LT.AND P1, PT, R5, UR6, !P1 ;  /* 0x0000000605007c0c */ /* 0x000fe4000cf21270 */
        /* <DEDUP_REMOVED lines=10> */
[----:B------:R-:W-:Y:S02]  /*b390*/  IADD3.X R21, R23, UR5, RZ, P5, !PT ;  /* 0x0000000517157c10 */ /* 0x000fe4000affe4ff */
[C---:B------:R-:W-:Y:S02]  /*b3a0*/  IADD3 R30, P5, R20.reuse, UR4, RZ ;  /* 0x00000004141e7c10 */ /* 0x040fe4000ffbe0ff */
[----:B------:R-:W-:Y:S01]  /*b3b0*/  IADD3 R28, P4, R20, UR9, RZ ;  /* 0x00000009141c7c10 */ /* 0x000fe2000ff9e0ff */
[----:B------:R3:W-:Y:S01]  /*b3c0*/  @P3 STG.E.64 desc[UR14][R20.64], R14 ;  /* 0x0000000e14003986 */ /* 0x0007e2000c101b0e */
[C---:B------:R-:W-:Y:S02]  /*b3d0*/  IADD3.X R31, R21.reuse, UR5, RZ, P5, !PT ;  /* 0x00000005151f7c10 */ /* 0x040fe4000affe4ff */
[----:B------:R-:W-:Y:S01]  /*b3e0*/  IADD3.X R29, R21, UR7, RZ, P4, !PT ;  /* 0x00000007151d7c10 */ /* 0x000fe2000a7fe4ff */
[----:B------:R3:W-:Y:S04]  /*b3f0*/  @P1 STG.E.64 desc[UR14][R24.64], R12 ;  /* 0x0000000c18001986 */ /* 0x0007e8000c101b0e */
[----:B------:R3:W-:Y:S04]  /*b400*/  @P0 STG.E.64 desc[UR14][R30.64], R10 ;  /* 0x0000000a1e000986 */ /* 0x0007e8000c101b0e */
[----:B------:R3:W-:Y:S02]  /*b410*/  @P6 STG.E.64 desc[UR14][R28.64], R8 ;  /* 0x000000081c006986 */ /* 0x0007e4000c101b0e */
.L_x_126:
[----:B------:R-:W-:Y:S05]  /*b420*/  BSYNC B1 ;  /* 0x0000000000017941 */ /* 0x000fea0003800000 */
.L_x_100:
[----:B------:R-:W-:Y:S01]  /*b430*/  ULDC.64 UR4, c[0x0][0x2d0] ;  /* 0x0000b40000047ab9 */ /* 0x000fe20000000a00 */
[----:B-1-3--:R-:W-:Y:S01]  /*b440*/  LEA R8, P1, R72, R91, 0x1 ;  /* 0x0000005b48087211 */ /* 0x00afe200078208ff */
[----:B------:R-:W-:Y:S01]  /*b450*/  BSSY B1, `(.L_x_127) ;  /* 0x00001a3000017945 */ /* 0x000fe20003800000 */
[----:B------:R-:W-:Y:S02]  /*b460*/  IADD3 R6, P0, R6, UR4, RZ ;  /* 0x0000000406067c10 */ /* 0x000fe4000ff1e0ff */
[----:B------:R-:W-:Y:S02]  /*b470*/  LEA.HI.X R9, R72, R92, R73, 0x1, P1 ;  /* 0x0000005c48097211 */ /* 0x000fe400008f0c49 */
        /* <DEDUP_REMOVED lines=15> */
[----:B------:R-:W-:Y:S01]  /*b570*/  IADD3.X R11, RZ, ~R98, RZ, P0, !PT ;  /* 0x80000062ff0b7210 */ /* 0x000fe200007fe4ff */
[----:B------:R-:W-:-:S04]  /*b580*/  IMAD.WIDE.U32 R14, R90, R5, R12 ;  /* 0x000000055a0e7225 */ /* 0x000fc800078e000c */
[----:B------:R-:W-:-:S04]  /*b590*/  IMAD R10, R11, R90, RZ ;  /* 0x0000005a0b0a7224 */ /* 0x000fc800078e02ff */
[----:B------:R-:W-:Y:S01]  /*b5a0*/  IMAD R5, R0, R5, R10 ;  /* 0x0000000500057224 */ /* 0x000fe200078e020a */
[----:B------:R-:W-:-:S04]  /*b5b0*/  MOV R10, R99 ;  /* 0x00000063000a7202 */ /* 0x000fc80000000f00 */
[----:B------:R-:W-:Y:S01]  /*b5c0*/  IADD3 R5, R5, R15, RZ ;  /* 0x0000000f05057210 */ /* 0x000fe20007ffe0ff */
[----:B------:R-:W-:Y:S05]  /*b5d0*/  BRA `(.L_x_131) ;  /* 0x0000000000547947 */ /* 0x000fea0003800000 */
.L_x_130:
[----:B------:R-:W1:Y:S01]  /*b5e0*/  I2F.U32.RP R14, R90 ;  /* 0x0000005a000e7306 */ /* 0x000e620000209000 */
[----:B------:R-:W-:Y:S01]  /*b5f0*/  IMAD.MOV.U32 R10, RZ, RZ, RZ ;  /* 0x000000ffff0a7224 */ /* 0x000fe200078e00ff */
[----:B------:R-:W-:-:S06]  /*b600*/  ISETP.NE.U32.AND P0, PT, R90, RZ, PT ;  /* 0x000000ff5a00720c */ /* 0x000fcc0003f05070 */
[----:B-1----:R-:W1:Y:S02]  /*b610*/  MUFU.RCP R11, R14 ;  /* 0x0000000e000b7308 */ /* 0x002e640000001000 */
[----:B-1----:R-:W-:-:S06]  /*b620*/  IADD3 R11, R11, 0xffffffe, RZ ;  /* 0x0ffffffe0b0b7810 */ /* 0x002fcc0007ffe0ff */
[----:B------:R-:W1:Y:S02]  /*b630*/  F2I.FTZ.U32.TRUNC.NTZ R11, R11 ;  /* 0x0000000b000b7305 */ /* 0x000e64000021f000 */
[----:B-1----:R-:W-:-:S05]  /*b640*/  IADD3 R5, RZ, -R11, RZ ;  /* 0x8000000bff057210 */ /* 0x002fca0007ffe0ff */
        /* <DEDUP_REMOVED lines=14> */
.L_x_131:
[----:B------:R-:W-:Y:S05]  /*b730*/  BSYNC B0 ;  /* 0x0000000000007941 */ /* 0x000fea0003800000 */
.L_x_129:
[----:B------:R-:W-:Y:S01]  /*b740*/  ULDC.64 UR4, c[0x0][0x210] ;  /* 0x0000840000047ab9 */ /* 0x000fe20000000a00 */
[--C-:B------:R-:W-:Y:S02]  /*b750*/  SHF.R.U64 R11, R14, 0x3, R5.reuse ;  /* 0x000000030e0b7819 */ /* 0x100fe40000001205 */
[----:B------:R-:W-:Y:S02]  /*b760*/  ISETP.GE.AND P1, PT, R94, UR5, PT ;  /* 0x000000055e007c0c */ /* 0x000fe4000bf26270 */
[----:B------:R-:W-:Y:S02]  /*b770*/  SHF.R.U32.HI R14, RZ, 0x3, R5 ;  /* 0x00000003ff0e7819 */ /* 0x000fe40000011605 */
[----:B------:R-:W-:Y:S02]  /*b780*/  ISETP.LE.U32.AND P0, PT, R10, R11, PT ;  /* 0x0000000b0a00720c */ /* 0x000fe40003f03070 */
[----:B------:R-:W-:Y:S02]  /*b790*/  ISETP.LT.AND P3, PT, R4, UR4, !P1 ;  /* 0x0000000404007c0c */ /* 0x000fe4000cf61270 */
[----:B------:R-:W-:-:S04]  /*b7a0*/  SHF.R.S32.HI R5, RZ, 0x1f, R10 ;  /* 0x0000001fff057819 */ /* 0x000fc8000001140a */
[----:B------:R-:W-:-:S13]  /*b7b0*/  ISETP.LE.U32.AND.EX P0, PT, R5, R14, P3, P0 ;  /* 0x0000000e0500720c */ /* 0x000fda0001f03100 */
        /* <DEDUP_REMOVED lines=12> */
.L_x_133:
        /* <DEDUP_REMOVED lines=19> */
.L_x_134:
[----:B------:R-:W-:Y:S05]  /*b9b0*/  BSYNC B0 ;  /* 0x0000000000007941 */ /* 0x000fea0003800000 */
.L_x_132:
[----:B------:R-:W-:Y:S01]  /*b9c0*/  VIADD R11, R94, 0x20 ;  /* 0x000000205e0b7836 */ /* 0x000fe20000000000 */
[----:B------:R-:W-:Y:S01]  /*b9d0*/  ULDC.64 UR4, c[0x0][0x210] ;  /* 0x0000840000047ab9 */ /* 0x000fe20000000a00 */
[--C-:B------:R-:W-:Y:S02]  /*b9e0*/  SHF.R.U64 R13, R104, 0x3, R105.reuse ;  /* 0x00000003680d7819 */ /* 0x100fe40000001269 */
[----:B------:R-:W-:Y:S02]  /*b9f0*/  SHF.R.U32.HI R12, RZ, 0x3, R105 ;  /* 0x00000003ff0c7819 */ /* 0x000fe40000011669 */
[----:B------:R-:W-:Y:S02]  /*ba00*/  ISETP.GE.AND P0, PT, R11, UR5, PT ;  /* 0x000000050b007c0c */ /* 0x000fe4000bf06270 */
[----:B------:R-:W-:Y:S02]  /*ba10*/  ISETP.LE.U32.AND P3, PT, R10, R13, PT ;  /* 0x0000000d0a00720c */ /* 0x000fe40003f63070 */
[----:B------:R-:W-:-:S04]  /*ba20*/  ISETP.LT.AND P4, PT, R4, UR4, !P0 ;  /* 0x0000000404007c0c */ /* 0x000fc8000c781270 */
[----:B------:R-:W-:-:S13]  /*ba30*/  ISETP.LE.U32.AND.EX P3, PT, R5, R12, P4, P3 ;  /* 0x0000000c0500720c */ /* 0x000fda0002763130 */
[----:B------:R-:W-:Y:S02]  /*ba40*/  @P3 IMAD.MOV.U32 R10, RZ, RZ, R8 ;  /* 0x000000ffff0a3224 */ /* 0x000fe400078e0008 */
[----:B------:R-:W-:-:S05]  /*ba50*/  @P3 IMAD.MOV.U32 R11, RZ, RZ, R9 ;  /* 0x000000ffff0b3224 */ /* 0x000fca00078e0009 */
[----:B------:R1:W4:Y:S01]  /*ba60*/  @P3 LDG.E.LTC128B.64 R86, desc[UR14][R10.64+0x100] ;  /* 0x0001000e0a563981 */ /* 0x000322000c1e1b20 */
[----:B------:R-:W-:Y:S01]  /*ba70*/  IADD3 R8, P3, R70, R8, RZ ;  /* 0x0000000846087210 */ /* 0x000fe20007f7e0ff */
[----:B------:R-:W-:Y:S04]  /*ba80*/  BSSY B0, `(.L_x_135) ;  /* 0x000002b000007945 */ /* 0x000fe80003800000 */
[----:B------:R-:W-:Y:S01]  /*ba90*/  IMAD.X R9, R71, 0x1, R9, P3 ;  /* 0x0000000147097824 */ /* 0x000fe200018e0609 */
[----:B------:R-:W-:-:S05]  /*baa0*/  IADD3 R12, P3, -R2, R8, RZ ;  /* 0x00000008020c7210 */ /* 0x000fca0007f7e1ff */
        /* <DEDUP_REMOVED lines=11> */
[----:B------:R-:W-:Y:S01]  /*bb60*/  IADD3.X R11, RZ, ~R98, RZ, P3, !PT ;  /* 0x80000062ff0b7210 */ /* 0x000fe20001ffe4ff */
[----:B------:R-:W-:-:S04]  /*bb70*/  IMAD.WIDE.U32 R14, R90, R5, R12 ;  /* 0x000000055a0e7225 */ /* 0x000fc800078e000c */
[----:B------:R-:W-:Y:S01]  /*bb80*/  IMAD R10, R11, R90, RZ ;  /* 0x0000005a0b0a7224 */ /* 0x000fe200078e02ff */
[----:B------:R-:W-:-:S03]  /*bb90*/  MOV R11, R99 ;  /* 0x00000063000b7202 */ /* 0x000fc60000000f00 */
[----:B------:R-:W-:Y:S01]  /*bba0*/  IMAD R5, R0, R5, R10 ;  /* 0x0000000500057224 */ /* 0x000fe200078e020a */
[----:B------:R-:W-:-:S04]  /*bbb0*/  MOV R10, R14 ;  /* 0x0000000e000a7202 */ /* 0x000fc80000000f00 */
[----:B------:R-:W-:Y:S01]  /*bbc0*/  IADD3 R5, R5, R15, RZ ;  /* 0x0000000f05057210 */ /* 0x000fe20007ffe0ff */
[----:B------:R-:W-:Y:S05]  /*bbd0*/  BRA `(.L_x_137) ;  /* 0x0000000000547947 */ /* 0x000fea0003800000 */
.L_x_136:
        /* <DEDUP_REMOVED lines=21> */
.L_x_137:
[----:B------:R-:W-:Y:S05]  /*bd30*/  BSYNC B0 ;  /* 0x0000000000007941 */ /* 0x000fea0003800000 */
.L_x_135:
[--C-:B------:R-:W-:Y:S01]  /*bd40*/  SHF.R.U64 R14, R10, 0x3, R5.reuse ;  /* 0x000000030a0e7819 */ /* 0x100fe20000001205 */
[----:B------:R-:W-:Y:S01]  /*bd50*/  VIADD R10, R96, 0x11 ;  /* 0x00000011600a7836 */ /* 0x000fe20000000000 */
[----:B------:R-:W-:Y:S02]  /*bd60*/  ULDC UR4, c[0x0][0x210] ;  /* 0x0000840000047ab9 */ /* 0x000fe40000000800 */
[----:B------:R-:W-:Y:S02]  /*bd70*/  ISETP.LE.U32.AND P3, PT, R11, R14, PT ;  /* 0x0000000e0b00720c */ /* 0x000fe40003f63070 */
[----:B------:R-:W-:Y:S02]  /*bd80*/  SHF.R.U32.HI R14, RZ, 0x3, R5 ;  /* 0x00000003ff0e7819 */ /* 0x000fe40000011605 */
[----:B------:R-:W-:Y:S02]  /*bd90*/  SHF.R.S32.HI R5, RZ, 0x1f, R11 ;  /* 0x0000001fff057819 */ /* 0x000fe4000001140b */
[----:B------:R-:W-:-:S04]  /*bda0*/  ISETP.LT.AND P4, PT, R10, UR4, !P1 ;  /* 0x000000040a007c0c */ /* 0x000fc8000cf81270 */
        /* <DEDUP_REMOVED lines=13> */
.L_x_139:
        /* <DEDUP_REMOVED lines=19> */
.L_x_140:
[----:B------:R-:W-:Y:S05]  /*bfb0*/  BSYNC B0 ;  /* 0x0000000000007941 */ /* 0x000fea0003800000 */
.L_x_138:
        /* <DEDUP_REMOVED lines=32> */
.L_x_142:
        /* <DEDUP_REMOVED lines=21> */
.L_x_143:
[----:B------:R-:W-:Y:S05]  /*c310*/  BSYNC B0 ;  /* 0x0000000000007941 */ /* 0x000fea0003800000 */
.L_x_141:
        /* <DEDUP_REMOVED lines=20> */
.L_x_145:
        /* <DEDUP_REMOVED lines=19> */
.L_x_146:
[----:B------:R-:W-:Y:S05]  /*c590*/  BSYNC B0 ;  /* 0x0000000000007941 */ /* 0x000fea0003800000 */
.L_x_144:
        /* <DEDUP_REMOVED lines=32> */
.L_x_148:
        /* <DEDUP_REMOVED lines=21> */
.L_x_149:
[----:B------:R-:W-:Y:S05]  /*c8f0*/  BSYNC B0 ;  /* 0x0000000000007941 */ /* 0x000fea0003800000 */
.L_x_147:
        /* <DEDUP_REMOVED lines=20> */
.L_x_151:
        /* <DEDUP_REMOVED lines=19> */
.L_x_152:
[----:B------:R-:W-:Y:S05]  /*cb70*/  BSYNC B0 ;  /* 0x0000000000007941 */ /* 0x000fea0003800000 */
.L_x_150:
[--C-:B------:R-:W-:Y:S01]  /*cb80*/  SHF.R.U64 R14, R104, 0x3, R105.reuse ;  /* 0x00000003680e7819 */ /* 0x100fe20000001269 */
[----:B------:R-:W-:Y:S01]  /*cb90*/  ULDC UR6, c[0x0][0x210] ;  /* 0x0000840000067ab9 */ /* 0x000fe20000000800 */
[----:B------:R-:W-:Y:S02]  /*cba0*/  SHF.R.U32.HI R12, RZ, 0x3, R105 ;  /* 0x00000003ff0c7819 */ /* 0x000fe40000011669 */
[----:B------:R-:W-:Y:S02]  /*cbb0*/  ISETP.LE.U32.AND P1, PT, R11, R14, PT ;  /* 0x0000000e0b00720c */ /* 0x000fe40003f23070 */
[----:B------:R-:W-:-:S04]  /*cbc0*/  ISETP.LT.AND P6, PT, R10, UR6, !P0 ;  /* 0x000000060a007c0c */ /* 0x000fc8000c7c1270 */
[----:B------:R-:W-:-:S13]  /*cbd0*/  ISETP.LE.U32.AND.EX P1, PT, R5, R12, P6, P1 ;  /* 0x0000000c0500720c */ /* 0x000fda0003723110 */
[----:B------:R-:W-:Y:S05]  /*cbe0*/  @!P1 BRA `(.L_x_153) ;  /* 0x0000000000a49947 */ /* 0x000fea0003800000 */
[----:B------:R1:W4:Y:S01]  /*cbf0*/  LDG.E.LTC128B.64 R74, desc[UR14][R8.64+0x100] ;  /* 0x0001000e084a7981 */ /* 0x000322000c1e1b20 */
[----:B------:R-:W-:Y:S05]  /*cc00*/  BRA `(.L_x_153) ;  /* 0x00000000009c7947 */ /* 0x000fea0003800000 */
.L_x_128:
[C---:B------:R-:W-:Y:S01]  /*cc10*/  VIADD R5, R94.reuse, 0x20 ;  /* 0x000000205e057836 */ /* 0x040fe20000000000 */
[----:B------:R-:W-:Y:S02]  /*cc20*/  ULDC UR4, c[0x0][0x214] ;  /* 0x0000850000047ab9 */ /* 0x000fe40000000800 */
[----:B------:R-:W-:Y:S02]  /*cc30*/  ISETP.GE.AND P5, PT, R94, UR4, PT ;  /* 0x000000045e007c0c */ /* 0x000fe4000bfa6270 */
[----:B------:R-:W-:Y:S01]  /*cc40*/  ISETP.GE.AND P6, PT, R5, UR4, PT ;  /* 0x0000000405007c0c */ /* 0x000fe2000bfc6270 */
[----:B------:R-:W-:Y:S01]  /*cc50*/  VIADD R5, R96, 0x11 ;  /* 0x0000001160057836 */ /* 0x000fe20000000000 */
[C---:B------:R-:W-:Y:S02]  /*cc60*/  ISETP.LT.AND P0, PT, R4.reuse, UR6, !P5 ;  /* 0x0000000604007c0c */ /* 0x040fe4000ef01270 */
[----:B------:R-:W-:Y:S02]  /*cc70*/  ISETP.LT.AND P3, PT, R4, UR6, !P6 ;  /* 0x0000000604007c0c */ /* 0x000fe4000f761270 */
[----:B------:R-:W-:-:S02]  /*cc80*/  IADD3 R11, P1, R70, 0x100, RZ ;  /* 0x00000100460b7810 */ /* 0x000fc40007f3e0ff */
[----:B------:R-:W-:-:S07]  /*cc90*/  ISETP.LT.AND P4, PT, R5, UR6, !P5 ;  /* 0x0000000605007c0c */ /* 0x000fce000ef81270 */
[----:B------:R1:W4:Y:S01]  /*cca0*/  @P0 LDG.E.LTC128B.64 R88, desc[UR14][R8.64] ;  /* 0x0000000e08580981 */ /* 0x000322000c1e1b20 */
[----:B------:R-:W-:Y:S01]  /*ccb0*/  ISETP.LT.AND P0, PT, R5, UR6, !P6 ;  /* 0x0000000605007c0c */ /* 0x000fe2000f701270 */
[----:B------:R-:W-:Y:S02]  /*ccc0*/  @P3 IMAD.MOV.U32 R14, RZ, RZ, R8 ;  /* 0x000000ffff0e3224 */ /* 0x000fe400078e0008 */
[----:B------:R-:W-:Y:S02]  /*ccd0*/  @P3 IMAD.MOV.U32 R15, RZ, RZ, R9 ;  /* 0x000000ffff0f3224 */ /* 0x000fe400078e0009 */
[----:B------:R-:W-:-:S03]  /*cce0*/  IMAD.X R5, RZ, RZ, R71, P1 ;  /* 0x000000ffff057224 */ /* 0x000fc600008e0647 */
[----:B------:R2:W4:Y:S01]  /*ccf0*/  @P3 LDG.E.LTC128B.64 R86, desc[UR14][R14.64+0x100] ;  /* 0x0001000e0e563981 */ /* 0x000522000c1e1b20 */
[-C--:B------:R-:W-:Y:S02]  /*cd00*/  IADD3 R16, P3, R11, R8.reuse, RZ ;  /* 0x000000080b107210 */ /* 0x080fe40007f7e0ff */
[----:B------:R-:W-:-:S03]  /*cd10*/  IADD3 R12, P1, R70, R8, RZ ;  /* 0x00000008460c7210 */ /* 0x000fc60007f3e0ff */
[--C-:B------:R-:W-:Y:S02]  /*cd20*/  IMAD.X R17, R5, 0x1, R9.reuse, P3 ;  /* 0x0000000105117824 */ /* 0x100fe400018e0609 */
[----:B------:R-:W-:-:S03]  /*cd30*/  IMAD.X R13, R71, 0x1, R9, P1 ;  /* 0x00000001470d7824 */ /* 0x000fc600008e0609 */
[----:B------:R3:W4:Y:S04]  /*cd40*/  @P0 LDG.E.LTC128B.64 R82, desc[UR14][R16.64] ;  /* 0x0000000e10520981 */ /* 0x000728000c1e1b20 */
[----:B------:R3:W4:Y:S01]  /*cd50*/  @P4 LDG.E.LTC128B.64 R84, desc[UR14][R12.64] ;  /* 0x0000000e0c544981 */ /* 0x000722000c1e1b20 */
[----:B-1----:R-:W-:-:S05]  /*cd60*/  VIADD R8, R96, 0x12 ;  /* 0x0000001260087836 */ /* 0x002fca0000000000 */
[C---:B------:R-:W-:Y:S02]  /*cd70*/  ISETP.LT.AND P3, PT, R8.reuse, UR6, !P5 ;  /* 0x0000000608007c0c */ /* 0x040fe4000ef61270 */
[----:B------:R-:W-:Y:S02]  /*cd80*/  ISETP.LT.AND P1, PT, R8, UR6, !P6 ;  /* 0x0000000608007c0c */ /* 0x000fe4000f721270 */
[----:B--2---:R-:W-:Y:S01]  /*cd90*/  IADD3 R14, P0, R70, R12, RZ ;  /* 0x0000000c460e7210 */ /* 0x004fe20007f1e0ff */
[----:B------:R-:W-:-:S04]  /*cda0*/  VIADD R8, R96, 0x13 ;  /* 0x0000001360087836 */ /* 0x000fc80000000000 */
[--C-:B------:R-:W-:Y:S01]  /*cdb0*/  IMAD.X R15, R71, 0x1, R13.reuse, P0 ;  /* 0x00000001470f7824 */ /* 0x100fe200000e060d */
[C---:B------:R-:W-:Y:S02]  /*cdc0*/  ISETP.LT.AND P0, PT, R8.reuse, UR6, !P5 ;  /* 0x0000000608007c0c */ /* 0x040fe4000ef01270 */
[----:B------:R-:W-:Y:S02]  /*cdd0*/  ISETP.LT.AND P6, PT, R8, UR6, !P6 ;  /* 0x0000000608007c0c */ /* 0x000fe4000f7c1270 */
[----:B------:R2:W4:Y:S01]  /*cde0*/  @P3 LDG.E.LTC128B.64 R80, desc[UR14][R14.64] ;  /* 0x0000000e0e503981 */ /* 0x000522000c1e1b20 */
[----:B------:R-:W-:Y:S02]  /*cdf0*/  IADD3 R8, P5, R11, R12, RZ ;  /* 0x0000000c0b087210 */ /* 0x000fe40007fbe0ff */
[----:B------:R-:W-:Y:S02]  /*ce00*/  IADD3 R10, P3, R14, R11, RZ ;  /* 0x0000000b0e0a7210 */ /* 0x000fe40007f7e0ff */
[----:B---3--:R-:W-:Y:S01]  /*ce10*/  IADD3 R16, P4, R70, R14, RZ ;  /* 0x0000000e46107210 */ /* 0x008fe20007f9e0ff */
[----:B------:R-:W-:-:S02]  /*ce20*/  IMAD.X R9, R5, 0x1, R13, P5 ;  /* 0x0000000105097824 */ /* 0x000fc400028e060d */
[----:B------:R-:W-:Y:S02]  /*ce30*/  IMAD.X R11, R15, 0x1, R5, P3 ;  /* 0x000000010f0b7824 */ /* 0x000fe400018e0605 */
[----:B------:R-:W-:Y:S01]  /*ce40*/  IMAD.X R17, R71, 0x1, R15, P4 ;  /* 0x0000000147117824 */ /* 0x000fe200020e060f */
[----:B------:R2:W4:Y:S04]  /*ce50*/  @P1 LDG.E.LTC128B.64 R78, desc[UR14][R8.64] ;  /* 0x0000000e084e1981 */ /* 0x000528000c1e1b20 */
[----:B------:R2:W4:Y:S04]  /*ce60*/  @P0 LDG.E.LTC128B.64 R76, desc[UR14][R16.64] ;  /* 0x0000000e104c0981 */ /* 0x000528000c1e1b20 */
[----:B------:R2:W4:Y:S02]  /*ce70*/  @P6 LDG.E.LTC128B.64 R74, desc[UR14][R10.64] ;  /* 0x0000000e0a4a6981 */ /* 0x000524000c1e1b20 */
.L_x_153:
[----:B------:R-:W-:Y:S05]  /*ce80*/  BSYNC B1 ;  /* 0x0000000000017941 */ /* 0x000fea0003800000 */
.L_x_127:
[----:B------:R-:W-:Y:S01]  /*ce90*/  BAR.SYNC.DEFER_BLOCKING 0x0 ;  /* 0x0000000000007b1d */ /* 0x000fe20000010000 */
[----:B-12---:R-:W-:Y:S01]  /*cea0*/  MOV R8, R91 ;  /* 0x0000005b00087202 */ /* 0x006fe20000000f00 */
[----:B------:R-:W-:Y:S01]  /*ceb0*/  IMAD R11, R73, 0x3, RZ ;  /* 0x00000003490b7824 */ /* 0x000fe200078e02ff */
[----:B------:R-:W-:Y:S02]  /*cec0*/  MOV R9, R92 ;  /* 0x0000005c00097202 */ /* 0x000fe40000000f00 */
[----:B------:R-:W-:Y:S01]  /*ced0*/  IADD3 R5, R96, 0x18, RZ ;  /* 0x0000001860057810 */ /* 0x000fe20007ffe0ff */
[----:B------:R-:W-:Y:S01]  /*cee0*/  BSSY B1, `(.L_x_154) ;  /* 0x00001e1000017945 */ /* 0x000fe20003800000 */
[----:B------:R-:W-:-:S05]  /*cef0*/  IMAD.WIDE.U32 R8, R72, 0x3, R8 ;  /* 0x0000000348087825 */ /* 0x000fca00078e0008 */
[----:B------:R-:W-:Y:S01]  /*cf00*/  IADD3 R11, R9, R11, RZ ;  /* 0x0000000b090b7210 */ /* 0x000fe20007ffe0ff */
[----:B------:R-:W-:-:S04]  /*cf10*/  DEPBAR.LE SB5, 0x5 ;  /* 0x0000d1400000791a */ /* 0x000fc80000000000 */
[----:B------:R-:W-:Y:S04]  /*cf20*/  STS.128 [R95], R36 ;  /* 0x000000245f007388 */ /* 0x000fe80000000c00 */
[----:B------:R-:W-:Y:S04]  /*cf30*/  STS.128 [R95+0x40], R40 ;  /* 0x000040285f007388 */ /* 0x000fe80000000c00 */
[----:B------:R-:W-:Y:S01]  /*cf40*/  STS.128 [R95+0x80], R44 ;  /* 0x0000802c5f007388 */ /* 0x000fe20000000c00 */
[----:B------:R-:W-:-:S04]  /*cf50*/  DEPBAR.LE SB5, 0x4 ;  /* 0x0000d1000000791a */ /* 0x000fc80000000000 */
[----:B------:R-:W-:Y:S01]  /*cf60*/  STS.128 [R95+0xc0], R48 ;  /* 0x0000c0305f007388 */ /* 0x000fe20000000c00 */
[----:B------:R-:W-:Y:S06]  /*cf70*/  BAR.SYNC.DEFER_BLOCKING 0x0 ;  /* 0x0000000000007b1d */ /* 0x000fec0000010000 */
[----:B------:R-:W1:Y:S04]  /*cf80*/  LDS.64 R28, [R93+UR8] ;  /* 0x000000085d1c7984 */ /* 0x000e680008000a00 */
[----:B------:R-:W2:Y:S04]  /*cf90*/  LDS.64 R16, [R93+UR8+0x100] ;  /* 0x000100085d107984 */ /* 0x000ea80008000a00 */
[----:B------:R-:W3:Y:S04]  /*cfa0*/  LDS.64 R14, [R93+UR8+0x220] ;  /* 0x000220085d0e7984 */ /* 0x000ee80008000a00 */
[----:B------:R-:W3:Y:S04]  /*cfb0*/  LDS.64 R12, [R93+UR8+0x320] ;  /* 0x000320085d0c7984 */ /* 0x000ee80008000a00 */
[----:B------:R-:W3:Y:S04]  /*cfc0*/  LDS.64 R22, [R93+UR8+0x440] ;  /* 0x000440085d167984 */ /* 0x000ee80008000a00 */
[----:B------:R-:W3:Y:S04]  /*cfd0*/  LDS.64 R20, [R93+UR8+0x540] ;  /* 0x000540085d147984 */ /* 0x000ee80008000a00 */
[----:B------:R-:W3:Y:S04]  /*cfe0*/  LDS.64 R18, [R93+UR8+0x660] ;  /* 0x000660085d127984 */ /* 0x000ee80008000a00 */
[----:B------:R-:W3:Y:S01]  /*cff0*/  LDS.64 R24, [R93+UR8+0x760] ;  /* 0x000760085d187984 */ /* 0x000ee20008000a00 */
[----:B-1----:R-:W-:-:S02]  /*d000*/  DMUL R28, R28, R116 ;  /* 0x000000741c1c7228 */ /* 0x002fc40000000000 */
[-C--:B--2---:R-:W-:Y:S02]  /*d010*/  DMUL R16, R16, R116.reuse ;  /* 0x0000007410107228 */ /* 0x084fe40000000000 */
[----:B---3--:R-:W-:-:S04]  /*d020*/  DMUL R14, R14, R116 ;  /* 0x000000740e0e7228 */ /* 0x008fc80000000000 */
        /* <DEDUP_REMOVED lines=41> */
.L_x_157:
        /* <DEDUP_REMOVED lines=10> */
[----:B------:R-:W-:Y:S01]  /*d360*/  IMAD.HI.U32 R27, R37, R27, R36 ;  /* 0x0000001b251b7227 */ /* 0x000fe200078e0024 */
[----:B------:R-:W-:-:S05]  /*d370*/  MOV R37, RZ ;  /* 0x000000ff00257202 */ /* 0x000fca0000000f00 */
        /* <DEDUP_REMOVED lines=11> */
.L_x_158:
[----:B------:R-:W-:Y:S05]  /*d430*/  BSYNC B0 ;  /* 0x0000000000007941 */ /* 0x000fea0003800000 */
.L_x_156:
        /* <DEDUP_REMOVED lines=21> */
.L_x_160:
        /* <DEDUP_REMOVED lines=19> */
.L_x_161:
[----:B------:R-:W-:Y:S05]  /*d6c0*/  BSYNC B0 ;  /* 0x0000000000007941 */ /* 0x000fea0003800000 */
.L_x_159:
        /* <DEDUP_REMOVED lines=39> */
.L_x_163:
        /* <DEDUP_REMOVED lines=8> */
[----:B-1----:R-:W-:Y:S01]  /*d9c0*/  IMAD R17, R35, R31, RZ ;  /* 0x0000001f23117224 */ /* 0x002fe200078e02ff */
        /* <DEDUP_REMOVED lines=14> */
.L_x_164:
[----:B------:R-:W-:Y:S05]  /*dab0*/  BSYNC B0 ;  /* 0x0000000000007941 */ /* 0x000fea0003800000 */
.L_x_162:
        /* <DEDUP_REMOVED lines=21> */
.L_x_166:
        /* <DEDUP_REMOVED lines=19> */
.L_x_167:
[----:B------:R-:W-:Y:S05]  /*dd40*/  BSYNC B0 ;  /* 0x0000000000007941 */ /* 0x000fea0003800000 */
.L_x_165:
        /* <DEDUP_REMOVED lines=37> */
.L_x_169:
        /* <DEDUP_REMOVED lines=23> */
.L_x_170:
[----:B------:R-:W-:Y:S05]  /*e110*/  BSYNC B0 ;  /* 0x0000000000007941 */ /* 0x000fea0003800000 */
.L_x_168:
        /* <DEDUP_REMOVED lines=21> */
.L_x_172:
[----:B-1----:R-:W1:Y:S01]  /*e270*/  I2F.U32.RP R22, R27 ;  /* 0x0000001b00167306 */ /* 0x002e620000209000 */
        /* <DEDUP_REMOVED lines=18> */
.L_x_173:
[----:B------:R-:W-:Y:S05]  /*e3a0*/  BSYNC B0 ;  /* 0x0000000000007941 */ /* 0x000fea0003800000 */
.L_x_171:
        /* <DEDUP_REMOVED lines=37> */
.L_x_175:
        /* <DEDUP_REMOVED lines=23> */
.L_x_176:
[----:B------:R-:W-:Y:S05]  /*e770*/  BSYNC B0 ;  /* 0x0000000000007941 */ /* 0x000fea0003800000 */
.L_x_174:
        /* <DEDUP_REMOVED lines=21> */
.L_x_178:
        /* <DEDUP_REMOVED lines=19> */
.L_x_179:
[----:B------:R-:W-:Y:S05]  /*ea00*/  BSYNC B0 ;  /* 0x0000000000007941 */ /* 0x000fea0003800000 */
.L_x_177:
        /* <DEDUP_REMOVED lines=9> */
.L_x_155:
[C---:B------:R-:W-:Y:S01]  /*eaa0*/  VIADD R26, R94.reuse, 0x20 ;  /* 0x000000205e1a7836 */ /* 0x040fe20000000000 */
[----:B------:R-:W-:Y:S02]  /*eab0*/  ULDC UR4, c[0x0][0x214] ;  /* 0x0000850000047ab9 */ /* 0x000fe40000000800 */
[----:B------:R-:W-:Y:S02]  /*eac0*/  ISETP.GE.AND P0, PT, R94, UR4, PT ;  /* 0x000000045e007c0c */ /* 0x000fe4000bf06270 */
[----:B------:R-:W-:Y:S01]  /*ead0*/  ISETP.GE.AND P1, PT, R26, UR4, PT ;  /* 0x000000041a007c0c */ /* 0x000fe2000bf26270 */
[----:B------:R-:W-:Y:S01]  /*eae0*/  ULDC.64 UR4, c[0x0][0x2b8] ;  /* 0x0000ae0000047ab9 */ /* 0x000fe20000000a00 */
[C---:B------:R-:W-:Y:S01]  /*eaf0*/  ISETP.LT.AND P3, PT, R4.reuse, UR6, !P0 ;  /* 0x0000000604007c0c */ /* 0x040fe2000c761270 */
[----:B------:R-:W-:Y:S01]  /*eb00*/  UIADD3 UR9, UP0, UR4, 0x100, URZ ;  /* 0x0000010004097890 */ /* 0x000fe2000ff1e03f */
[----:B------:R-:W-:Y:S01]  /*eb10*/  ISETP.LT.AND P4, PT, R4, UR6, !P1 ;  /* 0x0000000604007c0c */ /* 0x000fe2000cf81270 */
[----:B------:R-:W-:-:S02]  /*eb20*/  VIADD R4, R96, 0x11 ;  /* 0x0000001160047836 */ /* 0x000fc40000000000 */
[----:B------:R-:W-:-:S03]  /*eb30*/  UIADD3.X UR7, URZ, UR5, URZ, UP0, !UPT ;  /* 0x000000053f077290 */ /* 0x000fc600087fe43f */
[----:B------:R-:W-:-:S05]  /*eb40*/  ISETP.LT.AND P5, PT, R4, UR6, !P0 ;  /* 0x0000000604007c0c */ /* 0x000fca000c7a1270 */
[----:B------:R1:W-:Y:S01]  /*eb50*/  @P3 STG.E.64 desc[UR14][R6.64], R28 ;  /* 0x0000001c06003986 */ /* 0x0003e2000c101b0e */
[----:B------:R-:W-:-:S03]  /*eb60*/  IADD3 R26, P3, R6, UR4, RZ ;  /* 0x00000004061a7c10 */ /* 0x000fc6000ff7e0ff */
[----:B------:R2:W-:Y:S01]  /*eb70*/  @P4 STG.E.64 desc[UR14][R6.64+0x100], R16 ;  /* 0x0001001006004986 */ /* 0x0005e2000c101b0e */
[----:B------:R-:W-:Y:S01]  /*eb80*/  ISETP.LT.AND P4, PT, R4, UR6, !P1 ;  /* 0x0000000604007c0c */ /* 0x000fe2000cf81270 */
[----:B------:R-:W-:Y:S01]  /*eb90*/  VIADD R4, R96, 0x12 ;  /* 0x0000001260047836 */ /* 0x000fe20000000000 */
[C---:B------:R-:W-:Y:S02]  /*eba0*/  IADD3.X R27, R7.reuse, UR5, RZ, P3, !PT ;  /* 0x00000005071b7c10 */ /* 0x040fe40009ffe4ff */
[----:B------:R-:W-:Y:S02]  /*ebb0*/  IADD3 R30, P3, R6, UR9, RZ ;  /* 0x00000009061e7c10 */ /* 0x000fe4000ff7e0ff */
[C---:B------:R-:W-:Y:S01]  /*ebc0*/  ISETP.LT.AND P1, PT, R4.reuse, UR6, !P1 ;  /* 0x0000000604007c0c */ /* 0x040fe2000cf21270 */
[----:B------:R3:W-:Y:S01]  /*ebd0*/  @P5 STG.E.64 desc[UR14][R26.64], R14 ;  /* 0x0000000e1a005986 */ /* 0x0007e2000c101b0e */
[----:B------:R-:W-:Y:S02]  /*ebe0*/  IADD3.X R31, R7, UR7, RZ, P3, !PT ;  /* 0x00000007071f7c10 */ /* 0x000fe40009ffe4ff */
[----:B------:R-:W-:Y:S01]  /*ebf0*/  ISETP.LT.AND P3, PT, R4, UR6, !P0 ;  /* 0x0000000604007c0c */ /* 0x000fe2000c761270 */
[----:B------:R-:W-:-:S02]  /*ec00*/  VIADD R4, R96, 0x13 ;  /* 0x0000001360047836 */ /* 0x000fc40000000000 */
[----:B------:R3:W-:Y:S03]  /*ec10*/  @P4 STG.E.64 desc[UR14][R30.64], R12 ;  /* 0x0000000c1e004986 */ /* 0x0007e6000c101b0e */
[----:B------:R-:W-:Y:S02]  /*ec20*/  ISETP.LT.AND P0, PT, R4, UR6, !P0 ;  /* 0x0000000604007c0c */ /* 0x000fe4000c701270 */
[C---:B-1----:R-:W-:Y:S02]  /*ec30*/  IADD3 R28, P4, R26.reuse, UR9, RZ ;  /* 0x000000091a1c7c10 */ /* 0x042fe4000ff9e0ff */
[----:B--2---:R-:W-:Y:S02]  /*ec40*/  IADD3 R16, P5, R26, UR4, RZ ;  /* 0x000000041a107c10 */ /* 0x004fe4000ffbe0ff */
[C---:B------:R-:W-:Y:S02]  /*ec50*/  IADD3.X R29, R27.reuse, UR7, RZ, P4, !PT ;  /* 0x000000071b1d7c10 */ /* 0x040fe4000a7fe4ff */
[----:B------:R-:W-:-:S02]  /*ec60*/  IADD3.X R17, R27, UR5, RZ, P5, !PT ;  /* 0x000000051b117c10 */ /* 0x000fc4000affe4ff */
[C---:B------:R-:W-:Y:S02]  /*ec70*/  IADD3 R32, P5, R16.reuse, UR4, RZ ;  /* 0x0000000410207c10 */ /* 0x040fe4000ffbe0ff */
[----:B---3--:R-:W-:Y:S01]  /*ec80*/  IADD3 R14, P4, R16, UR9, RZ ;  /* 0x00000009100e7c10 */ /* 0x008fe2000ff9e0ff */
[----:B------:R2:W-:Y:S01]  /*ec90*/  @P3 STG.E.64 desc[UR14][R16.64], R22 ;  /* 0x0000001610003986 */ /* 0x0005e2000c101b0e */
[C---:B------:R-:W-:Y:S02]  /*eca0*/  IADD3.X R33, R17.reuse, UR5, RZ, P5, !PT ;  /* 0x0000000511217c10 */ /* 0x040fe4000affe4ff */
[----:B------:R-:W-:Y:S01]  /*ecb0*/  IADD3.X R15, R17, UR7, RZ, P4, !PT ;  /* 0x00000007110f7c10 */ /* 0x000fe2000a7fe4ff */
[----:B------:R2:W-:Y:S04]  /*ecc0*/  @P1 STG.E.64 desc[UR14][R28.64], R20 ;  /* 0x000000141c001986 */ /* 0x0005e8000c101b0e */
[----:B------:R2:W-:Y:S04]  /*ecd0*/  @P0 STG.E.64 desc[UR14][R32.64], R18 ;  /* 0x0000001220000986 */ /* 0x0005e8000c101b0e */
[----:B------:R2:W-:Y:S02]  /*ece0*/  @P6 STG.E.64 desc[UR14][R14.64], R24 ;  /* 0x000000180e006986 */ /* 0x0005e4000c101b0e */
.L_x_180:
[----:B------:R-:W-:Y:S05]  /*ecf0*/  BSYNC B1 ;  /* 0x0000000000017941 */ /* 0x000fea0003800000 */
.L_x_154:
[----:B------:R-:W-:Y:S01]  /*ed00*/  ULDC.64 UR4, c[0x0][0x2d0] ;  /* 0x0000b40000047ab9 */ /* 0x000fe20000000a00 */
[----:B------:R-:W-:Y:S01]  /*ed10*/  BSSY B1, `(.L_x_181) ;  /* 0x00001a3000017945 */ /* 0x000fe20003800000 */
[----:B------:R-:W-:-:S04]  /*ed20*/  IADD3 R6, P0, R6, UR4, RZ ;  /* 0x0000000406067c10 */ /* 0x000fc8000ff1e0ff */
[----:B------:R-:W-:Y:S01]  /*ed30*/  IADD3.X R7, R7, UR5, RZ, P0, !PT ;  /* 0x0000000507077c10 */ /* 0x000fe200087fe4ff */
[----:B------:R-:W-:Y:S08]  /*ed40*/  @!P2 BRA `(.L_x_182) ;  /* 0x0000001400dca947 */ /* 0x000ff00003800000 */
[----:B--2---:R-:W-:Y:S01]  /*ed50*/  IADD3 R14, P0, -R2, R8, RZ ;  /* 0x00000008020e7210 */ /* 0x004fe20007f1e1ff */
        /* <DEDUP_REMOVED lines=10> */
[----:B-1---5:R-:W-:Y:S05]  /*ee00*/  CALL.REL.NOINC `($__internal_0_$__cuda_sm20_div_u64) ;  /* 0x000000b0005c7944 */ /* 0x022fea0003c00000 */
[-C--:B------:R-:W-:Y:S02]  /*ee10*/  IADD3 R13, P0, RZ, -R99.reuse, RZ ;  /* 0x80000063ff0d7210 */ /* 0x080fe40007f1e0ff */
[----:B------:R-:W-:Y:S02]  /*ee20*/  MOV R12, R99 ;  /* 0x00000063000c7202 */ /* 0x000fe40000000f00 */
[----:B------:R-:W-:-:S05]  /*ee30*/  IADD3.X R17, RZ, ~R98, RZ, P0, !PT ;  /* 0x80000062ff117210 */ /* 0x000fca00007fe4ff */
[----:B------:R-:W-:Y:S02]  /*ee40*/  IMAD R4, R17, R90, RZ ;  /* 0x0000005a11047224 */ /* 0x000fe400078e02ff */
[----:B------:R-:W-:-:S04]  /*ee50*/  IMAD.WIDE.U32 R16, R90, R13, R14 ;  /* 0x0000000d5a107225 */ /* 0x000fc800078e000e */
[----:B------:R-:W-:-:S05]  /*ee60*/  IMAD R4, R0, R13, R4 ;  /* 0x0000000d00047224 */ /* 0x000fca00078e0204 */
[----:B------:R-:W-:Y:S01]  /*ee70*/  IADD3 R13, R4, R17, RZ ;  /* 0x00000011040d7210 */ /* 0x000fe20007ffe0ff */
[----:B------:R-:W-:Y:S05]  /*ee80*/  BRA `(.L_x_185) ;  /* 0x0000000000547947 */ /* 0x000fea0003800000 */
.L_x_184:
[----:B------:R-:W2:Y:S01]  /*ee90*/  I2F.U32.RP R17, R90 ;  /* 0x0000005a00117306 */ /* 0x000ea20000209000 */
[----:B-1----:R-:W-:Y:S01]  /*eea0*/  IMAD.MOV.U32 R12, RZ, RZ, RZ ;  /* 0x000000ffff0c7224 */ /* 0x002fe200078e00ff */
[----:B------:R-:W-:-:S06]  /*eeb0*/  ISETP.NE.U32.AND P0, PT, R90, RZ, PT ;  /* 0x000000ff5a00720c */ /* 0x000fcc0003f05070 */
[----:B--2---:R-:W1:Y:S02]  /*eec0*/  MUFU.RCP R16, R17 ;  /* 0x0000001100107308 */ /* 0x004e640000001000 */
        /* <DEDUP_REMOVED lines=17> */
.L_x_185:
[----:B------:R-:W-:Y:S05]  /*efe0*/  BSYNC B0 ;  /* 0x0000000000007941 */ /* 0x000fea0003800000 */
.L_x_183:
        /* <DEDUP_REMOVED lines=8> */
[----:B------:R-:W-:-:S05]  /*f070*/  @P0 IMAD.MOV.U32 R10, RZ, RZ, R8 ;  /* 0x000000ffff0a0224 */ /* 0x000fca00078e0008 */
        /* <DEDUP_REMOVED lines=12> */
.L_x_187:
        /* <DEDUP_REMOVED lines=19> */
.L_x_188:
[----:B------:R-:W-:Y:S05]  /*f270*/  BSYNC B0 ;  /* 0x0000000000007941 */ /* 0x000fea0003800000 */
.L_x_186:
[----:B------:R-:W-:Y:S01]  /*f280*/  VIADD R9, R94, 0x20 ;  /* 0x000000205e097836 */ /* 0x000fe20000000000 */
[----:B------:R-:W-:Y:S01]  /*f290*/  ULDC.64 UR4, c[0x0][0x210] ;  /* 0x0000840000047ab9 */ /* 0x000fe20000000a00 */
[----:B------:R-:W-:-:S03]  /*f2a0*/  SHF.R.U64 R13, R104, 0x3, R105 ;  /* 0x00000003680d7819 */ /* 0x000fc60000001269 */
[----:B------:R-:W-:Y:S02]  /*f2b0*/  ISETP.GE.AND P0, PT, R9, UR5, PT ;  /* 0x0000000509007c0c */ /* 0x000fe4000bf06270 */
[----:B------:R-:W-:Y:S02]  /*f2c0*/  SHF.R.U32.HI R9, RZ, 0x3, R105 ;  /* 0x00000003ff097819 */ /* 0x000fe40000011669 */
[----:B------:R-:W-:Y:S02]  /*f2d0*/  ISETP.LE.U32.AND P3, PT, R12, R13, PT ;  /* 0x0000000d0c00720c */ /* 0x000fe40003f63070 */
[----:B------:R-:W-:-:S04]  /*f2e0*/  ISETP.LT.AND P4, PT, R5, UR4, !P0 ;  /* 0x0000000405007c0c */ /* 0x000fc8000c781270 */
[----:B------:R-:W-:-:S13]  /*f2f0*/  ISETP.LE.U32.AND.EX P3, PT, R4, R9, P4, P3 ;  /* 0x000000090400720c */ /* 0x000fda0002763130 */
        /* <DEDUP_REMOVED lines=19> */
[----:B------:R-:W-:-:S04]  /*f430*/  IMAD.WIDE.U32 R14, R90, R11, R12 ;  /* 0x0000000b5a0e7225 */ /* 0x000fc800078e000c */
[----:B------:R-:W-:Y:S01]  /*f440*/  IMAD R4, R0, R11, R4 ;  /* 0x0000000b00047224 */ /* 0x000fe200078e0204 */
[----:B------:R-:W-:Y:S02]  /*f450*/  MOV R11, R99 ;  /* 0x00000063000b7202 */ /* 0x000fe40000000f00 */
[----:B------:R-:W-:Y:S02]  /*f460*/  MOV R10, R14 ;  /* 0x0000000e000a7202 */ /* 0x000fe40000000f00 */
[----:B------:R-:W-:Y:S01]  /*f470*/  IADD3 R4, R4, R15, RZ ;  /* 0x0000000f04047210 */ /* 0x000fe20007ffe0ff */
[----:B------:R-:W-:Y:S05]  /*f480*/  BRA `(.L_x_191) ;  /* 0x0000000000547947 */ /* 0x000fea0003800000 */
.L_x_190:
        /* <DEDUP_REMOVED lines=21> */
.L_x_191:
[----:B------:R-:W-:Y:S05]  /*f5e0*/  BSYNC B0 ;  /* 0x0000000000007941 */ /* 0x000fea0003800000 */
.L_x_189:
[--C-:B------:R-:W-:Y:S01]  /*f5f0*/  SHF.R.U64 R14, R10, 0x3, R4.reuse ;  /* 0x000000030a0e7819 */ /* 0x100fe20000001204 */
[----:B------:R-:W-:Y:S01]  /*f600*/  VIADD R10, R96, 0x19 ;  /* 0x00000019600a7836 */ /* 0x000fe20000000000 */
[----:B------:R-:W-:Y:S01]  /*f610*/  ULDC UR4, c[0x0][0x210] ;  /* 0x0000840000047ab9 */ /* 0x000fe20000000800 */
        /* <DEDUP_REMOVED lines=17> */
.L_x_193:
        /* <DEDUP_REMOVED lines=19> */
.L_x_194:
[----:B------:R-:W-:Y:S05]  /*f860*/  BSYNC B0 ;  /* 0x0000000000007941 */ /* 0x000fea0003800000 */
.L_x_192:
        /* <DEDUP_REMOVED lines=32> */
.L_x_196:
        /* <DEDUP_REMOVED lines=21> */
.L_x_197:
[----:B------:R-:W-:Y:S05]  /*fbc0*/  BSYNC B0 ;  /* 0x0000000000007941 */ /* 0x000fea0003800000 */
.L_x_195:
        /* <DEDUP_REMOVED lines=20> */
.L_x_199:
        /* <DEDUP_REMOVED lines=19> */
.L_x_200:
[----:B------:R-:W-:Y:S05]  /*fe40*/  BSYNC B0 ;  /* 0x0000000000007941 */ /* 0x000fea0003800000 */
.L_x_198:
        /* <DEDUP_REMOVED lines=23> */
[-C--:B------:R-:W-:Y:S02]  /*ffc0*/  IADD3 R3, P3, RZ, -R99.reuse, RZ ;  /* 0x80000063ff037210 */ /* 0x080fe40007f7e0ff */
[----:B------:R-:W-:Y:S02]  /*ffd0*/  MOV R4, R99 ;  /* 0x0000006300047202 */ /* 0x000fe40000000f00 */
[----:B------:R-:W-:-:S05]  /*ffe0*/  IADD3.X R11, RZ, ~R98, RZ, P3, !PT ;  /* 0x80000062ff0b7210 */ /* 0x000fca0001ffe4ff */
[----:B------:R-:W-:Y:S02]  /*fff0*/  IMAD R2, R11, R90, RZ ;  /* 0x0000005a0b027224 */ /* 0x000fe400078e02ff */
[----:B------:R-:W-:-:S04]  /*10000*/  IMAD.WIDE.U32 R10, R90, R3, R8 ;  /* 0x000000035a0a7225 */ /* 0x000fc800078e0008 */
[----:B------:R-:W-:Y:S01]  /*10010*/  IMAD R2, R0, R3, R2 ;  /* 0x0000000300027224 */ /* 0x000fe200078e0202 */
[----:B------:R-:W-:-:S04]  /*10020*/  MOV R3, R10 ;  /* 0x0000000a00037202 */ /* 0x000fc80000000f00 */
[----:B------:R-:W-:Y:S01]  /*10030*/  IADD3 R2, R2, R11, RZ ;  /* 0x0000000b02027210 */ /* 0x000fe20007ffe0ff */
[----:B------:R-:W-:Y:S05]  /*10040*/  BRA `(.L_x_203) ;  /* 0x0000000000547947 */ /* 0x000fea0003800000 */
.L_x_202:
        /* <DEDUP_REMOVED lines=21> */
.L_x_203:
[----:B------:R-:W-:Y:S05]  /*101a0*/  BSYNC B0 ;  /* 0x0000000000007941 */ /* 0x000fea0003800000 */
.L_x_201:
        /* <DEDUP_REMOVED lines=20> */
.L_x_205:
        /* <DEDUP_REMOVED lines=19> */
.L_x_206:
[----:B------:R-:W-:Y:S05]  /*10420*/  BSYNC B0 ;  /* 0x0000000000007941 */ /* 0x000fea0003800000 */
.L_x_204:
        /* <DEDUP_REMOVED lines=9> */
.L_x_182:
[C---:B------:R-:W-:Y:S01]  /*104c0*/  VIADD R0, R94.reuse, 0x20 ;  /* 0x000000205e007836 */ /* 0x040fe20000000000 */
[----:B------:R-:W-:Y:S02]  /*104d0*/  ULDC UR4, c[0x0][0x214] ;  /* 0x0000850000047ab9 */ /* 0x000fe40000000800 */
[----:B------:R-:W-:Y:S02]  /*104e0*/  ISETP.GE.AND P1, PT, R94, UR4, PT ;  /* 0x000000045e007c0c */ /* 0x000fe4000bf26270 */
[----:B------:R-:W-:Y:S01]  /*104f0*/  ISETP.GE.AND P0, PT, R0, UR4, PT ;  /* 0x0000000400007c0c */ /* 0x000fe2000bf06270 */
[----:B------:R-:W-:Y:S01]  /*10500*/  VIADD R0, R96, 0x19 ;  /* 0x0000001960007836 */ /* 0x000fe20000000000 */
[C---:B------:R-:W-:Y:S02]  /*10510*/  ISETP.LT.AND P4, PT, R5.reuse, UR6, !P1 ;  /* 0x0000000605007c0c */ /* 0x040fe4000cf81270 */
[----:B------:R-:W-:Y:S02]  /*10520*/  ISETP.LT.AND P5, PT, R5, UR6, !P0 ;  /* 0x0000000605007c0c */ /* 0x000fe4000c7a1270 */
[----:B------:R-:W-:-:S11]  /*10530*/  ISETP.LT.AND P3, PT, R0, UR6, !P1 ;  /* 0x0000000600007c0c */ /* 0x000fd6000cf61270 */
[----:B------:R-:W-:Y:S02]  /*10540*/  @P5 IMAD.MOV.U32 R2, RZ, RZ, R8 ;  /* 0x000000ffff025224 */ /* 0x000fe400078e0008 */
[----:B------:R-:W-:-:S05]  /*10550*/  @P5 IMAD.MOV.U32 R3, RZ, RZ, R11 ;  /* 0x000000ffff035224 */ /* 0x000fca00078e000b */
[----:B------:R3:W4:Y:S01]  /*10560*/  @P5 LDG.E.LTC128B.64 R86, desc[UR14][R2.64+0x100] ;  /* 0x0001000e02565981 */ /* 0x000722000c1e1b20 */
[----:B-1----:R-:W-:Y:S01]  /*10570*/  IADD3 R12, P5, R70, R8, RZ ;  /* 0x00000008460c7210 */ /* 0x002fe20007fbe0ff */
[----:B------:R-:W-:-:S04]  /*10580*/  @P4 IMAD.MOV.U32 R10, RZ, RZ, R8 ;  /* 0x000000ffff0a4224 */ /* 0x000fc800078e0008 */
[----:B------:R-:W-:Y:S01]  /*10590*/  IMAD.X R13, R71, 0x1, R11, P5 ;  /* 0x00000001470d7824 */ /* 0x000fe200028e060b */
[----:B------:R-:W-:Y:S01]  /*105a0*/  ISETP.LT.AND P5, PT, R0, UR6, !P0 ;  /* 0x0000000600007c0c */ /* 0x000fe2000c7a1270 */
[----:B------:R1:W4:Y:S01]  /*105b0*/  @P4 LDG.E.LTC128B.64 R88, desc[UR14][R10.64] ;  /* 0x0000000e0a584981 */ /* 0x000322000c1e1b20 */
[----:B------:R-:W-:-:S03]  /*105c0*/  IADD3 R8, P4, R70, R12, RZ ;  /* 0x0000000c46087210 */ /* 0x000fc60007f9e0ff */
[----:B------:R1:W4:Y:S01]  /*105d0*/  @P3 LDG.E.LTC128B.64 R84, desc[UR14][R12.64] ;  /* 0x0000000e0c543981 */ /* 0x000322000c1e1b20 */
[C---:B------:R-:W-:Y:S01]  /*105e0*/  IADD3 R0, P3, R70.reuse, 0x100, RZ ;  /* 0x0000010046007810 */ /* 0x040fe20007f7e0ff */
[----:B------:R-:W-:Y:S01]  /*105f0*/  IMAD.X R9, R71, 0x1, R13, P4 ;  /* 0x0000000147097824 */ /* 0x000fe200020e060d */
[----:B------:R-:W-:-:S05]  /*10600*/  IADD3 R70, P6, R70, R8, RZ ;  /* 0x0000000846467210 */ /* 0x000fca0007fde0ff */
[----:B--2---:R-:W-:Y:S02]  /*10610*/  @P5 IMAD.MOV.U32 R14, RZ, RZ, R12 ;  /* 0x000000ffff0e5224 */ /* 0x004fe400078e000c */
[----:B------:R-:W-:Y:S02]  /*10620*/  @P5 IMAD.MOV.U32 R15, RZ, RZ, R13 ;  /* 0x000000ffff0f5224 */ /* 0x000fe400078e000d */
[C---:B---3--:R-:W-:Y:S02]  /*10630*/  VIADD R3, R96.reuse, 0x1a ;  /* 0x0000001a60037836 */ /* 0x048fe40000000000 */
[----:B------:R-:W-:Y:S01]  /*10640*/  IMAD.X R2, RZ, RZ, R71, P3 ;  /* 0x000000ffff027224 */ /* 0x000fe200018e0647 */
[----:B------:R2:W4:Y:S01]  /*10650*/  @P5 LDG.E.LTC128B.64 R82, desc[UR14][R14.64+0x100] ;  /* 0x0001000e0e525981 */ /* 0x000522000c1e1b20 */
[----:B------:R-:W-:Y:S01]  /*10660*/  IMAD.X R71, R71, 0x1, R9, P6 ;  /* 0x0000000147477824 */ /* 0x000fe200030e0609 */
[C---:B------:R-:W-:Y:S02]  /*10670*/  ISETP.LT.AND P4, PT, R3.reuse, UR6, !P1 ;  /* 0x0000000603007c0c */ /* 0x040fe4000cf81270 */
[----:B------:R-:W-:Y:S01]  /*10680*/  ISETP.LT.AND P3, PT, R3, UR6, !P0 ;  /* 0x0000000603007c0c */ /* 0x000fe2000c761270 */
[----:B------:R-:W-:Y:S01]  /*10690*/  VIADD R3, R96, 0x1b ;  /* 0x0000001b60037836 */ /* 0x000fe20000000000 */
[----:B-1----:R-:W-:-:S04]  /*106a0*/  IADD3 R10, P6, R0, R12, RZ ;  /* 0x0000000c000a7210 */ /* 0x002fc80007fde0ff */
[C---:B------:R-:W-:Y:S02]  /*106b0*/  ISETP.LT.AND P1, PT, R3.reuse, UR6, !P1 ;  /* 0x0000000603007c0c */ /* 0x040fe4000cf21270 */
[----:B------:R-:W-:Y:S02]  /*106c0*/  ISETP.LT.AND P0, PT, R3, UR6, !P0 ;  /* 0x0000000603007c0c */ /* 0x000fe4000c701270 */
[----:B------:R-:W-:Y:S01]  /*106d0*/  IADD3 R12, P5, R8, R0, RZ ;  /* 0x00000000080c7210 */ /* 0x000fe20007fbe0ff */
[----:B------:R-:W-:Y:S01]  /*106e0*/  IMAD.X R11, R2, 0x1, R13, P6 ;  /* 0x00000001020b7824 */ /* 0x000fe200030e060d */
[----:B------:R2:W4:Y:S03]  /*106f0*/  @P4 LDG.E.LTC128B.64 R80, desc[UR14][R8.64] ;  /* 0x0000000e08504981 */ /* 0x000526000c1e1b20 */
[----:B------:R-:W-:Y:S01]  /*10700*/  IMAD.X R13, R9, 0x1, R2, P5 ;  /* 0x00000001090d7824 */ /* 0x000fe200028e0602 */
[----:B------:R2:W4:Y:S04]  /*10710*/  @P3 LDG.E.LTC128B.64 R78, desc[UR14][R10.64] ;  /* 0x0000000e0a4e3981 */ /* 0x000528000c1e1b20 */
[----:B------:R2:W4:Y:S04]  /*10720*/  @P1 LDG.E.LTC128B.64 R76, desc[UR14][R70.64] ;  /* 0x0000000e464c1981 */ /* 0x000528000c1e1b20 */
[----:B------:R2:W4:Y:S02]  /*10730*/  @P0 LDG.E.LTC128B.64 R74, desc[UR14][R12.64] ;  /* 0x0000000e0c4a0981 */ /* 0x000524000c1e1b20 */
.L_x_207:
[----:B------:R-:W-:Y:S05]  /*10740*/  BSYNC B1 ;  /* 0x0000000000017941 */ /* 0x000fea0003800000 */
.L_x_181:
[----:B------:R-:W-:Y:S06]  /*10750*/  BAR.SYNC.DEFER_BLOCKING 0x0 ;  /* 0x0000000000007b1d */ /* 0x000fec0000010000 */
[----:B-----5:R-:W-:Y:S04]  /*10760*/  STS.128 [R95], R64 ;  /* 0x000000405f007388 */ /* 0x020fe80000000c00 */
[----:B------:R-:W-:Y:S04]  /*10770*/  STS.128 [R95+0x40], R60 ;  /* 0x0000403c5f007388 */ /* 0x000fe80000000c00 */
[----:B------:R-:W-:Y:S04]  /*10780*/  STS.128 [R95+0x80], R56 ;  /* 0x000080385f007388 */ /* 0x000fe80000000c00 */
[----:B------:R-:W-:Y:S01]  /*10790*/  STS.128 [R95+0xc0], R52 ;  /* 0x0000c0345f007388 */ /* 0x000fe20000000c00 */
[----:B------:R-:W-:Y:S06]  /*107a0*/  BAR.SYNC.DEFER_BLOCKING 0x0 ;  /* 0x0000000000007b1d */ /* 0x000fec0000010000 */
[----:B------:R-:W3:Y:S04]  /*107b0*/  LDS.64 R16, [R93+UR8+0x440] ;  /* 0x000440085d107984 */ /* 0x000ee80008000a00 */
[----:B------:R-:W1:Y:S04]  /*107c0*/  LDS.64 R18, [R93+UR8] ;  /* 0x000000085d127984 */ /* 0x000e680008000a00 */
[----:B------:R-:W1:Y:S04]  /*107d0*/  LDS.64 R2, [R93+UR8+0x100] ;  /* 0x000100085d027984 */ /* 0x000e680008000a00 */
[----:B--2---:R-:W2:Y:S04]  /*107e0*/  LDS.64 R8, [R93+UR8+0x220] ;  /* 0x000220085d087984 */ /* 0x004ea80008000a00 */
[----:B------:R-:W2:Y:S04]  /*107f0*/  LDS.64 R10, [R93+UR8+0x320] ;  /* 0x000320085d0a7984 */ /* 0x000ea80008000a00 */
[----:B------:R-:W2:Y:S04]  /*10800*/  LDS.64 R14, [R93+UR8+0x540] ;  /* 0x000540085d0e7984 */ /* 0x000ea80008000a00 */
[----:B------:R-:W2:Y:S04]  /*10810*/  LDS.64 R12, [R93+UR8+0x660] ;  /* 0x000660085d0c7984 */ /* 0x000ea80008000a00 */
[----:B------:R-:W2:Y:S01]  /*10820*/  LDS.64 R20, [R93+UR8+0x760] ;  /* 0x000760085d147984 */ /* 0x000ea20008000a00 */
[----:B---3--:R-:W-:-:S02]  /*10830*/  DMUL R22, R16, R116 ;  /* 0x0000007410167228 */ /* 0x008fc40000000000 */
[-C--:B-1----:R-:W-:Y:S02]  /*10840*/  DMUL R18, R18, R116.reuse ;  /* 0x0000007412127228 */ /* 0x082fe40000000000 */
[-C--:B------:R-:W-:Y:S02]  /*10850*/  DMUL R2, R2, R116.reuse ;  /* 0x0000007402027228 */ /* 0x080fe40000000000 */
[----:B--2---:R-:W-:-:S04]  /*10860*/  DMUL R8, R8, R116 ;  /* 0x0000007408087228 */ /* 0x004fc80000000000 */
        /* <DEDUP_REMOVED lines=8> */
[-C--:B------:R-:W-:Y:S02]  /*108f0*/  DFMA R12, R80, R114.reuse, R22 ;  /* 0x00000072500c722b */ /* 0x080fe40000000016 */
[-C--:B------:R-:W-:Y:S02]  /*10900*/  DFMA R14, R78, R114.reuse, R14 ;  /* 0x000000724e0e722b */ /* 0x080fe4000000000e */
[-C--:B------:R-:W-:Y:S02]  /*10910*/  DFMA R16, R76, R114.reuse, R16 ;  /* 0x000000724c10722b */ /* 0x080fe40000000010 */
        /* <DEDUP_REMOVED lines=16> */
[----:B------:R-:W-:Y:S05]  /*10a20*/  CALL.REL.NOINC `($__internal_0_$__cuda_sm20_div_u64) ;  /* 0x0000009400547944 */ /* 0x000fea0003c00000 */
        /* <DEDUP_REMOVED lines=12> */
.L_x_210:
        /* <DEDUP_REMOVED lines=11> */
[----:B------:R-:W-:Y:S01]  /*10ba0*/  IMAD.HI.U32 R4, R27, R20, RZ ;  /* 0x000000141b047227 */ /* 0x000fe200078e00ff */
[----:B------:R-:W-:-:S04]  /*10bb0*/  MOV R27, RZ ;  /* 0x000000ff001b7202 */ /* 0x000fc80000000f00 */
        /* <DEDUP_REMOVED lines=10> */
.L_x_211:
[----:B------:R-:W-:Y:S05]  /*10c60*/  BSYNC B0 ;  /* 0x0000000000007941 */ /* 0x000fea0003800000 */
.L_x_209:
        /* <DEDUP_REMOVED lines=19> */
[----:B-1----:R-:W-:Y:S05]  /*10da0*/  CALL.REL.NOINC `($__internal_1_$__cuda_sm20_rem_u64) ;  /* 0x0000009400887944 */ /* 0x002fea0003c00000 */
[----:B------:R-:W-:Y:S05]  /*10db0*/  BRA `(.L_x_214) ;  /* 0x00000000004c7947 */ /* 0x000fea0003800000 */
.L_x_213:
        /* <DEDUP_REMOVED lines=19> */
.L_x_214:
[----:B------:R-:W-:Y:S05]  /*10ef0*/  BSYNC B0 ;  /* 0x0000000000007941 */ /* 0x000fea0003800000 */
.L_x_212:
        /* <DEDUP_REMOVED lines=26> */
[----:B-1----:R-:W-:Y:S05]  /*110a0*/  CALL.REL.NOINC `($__internal_0_$__cuda_sm20_div_u64) ;  /* 0x0000008c00b47944 */ /* 0x002fea0003c00000 */
        /* <DEDUP_REMOVED lines=12> */
.L_x_216:
        /* <DEDUP_REMOVED lines=23> */
.L_x_217:
[----:B------:R-:W-:Y:S05]  /*112e0*/  BSYNC B0 ;  /* 0x0000000000007941 */ /* 0x000fea0003800000 */
.L_x_215:
        /* <DEDUP_REMOVED lines=21> */
.L_x_219:
        /* <DEDUP_REMOVED lines=19> */
.L_x_220:
[----:B------:R-:W-:Y:S05]  /*11570*/  BSYNC B0 ;  /* 0x0000000000007941 */ /* 0x000fea0003800000 */
.L_x_218:
        /* <DEDUP_REMOVED lines=37> */
.L_x_222:
[----:B------:R-:W-:Y:S01]  /*117d0*/  ULDC UR4, c[0x0][0x2b0] ;  /* 0x0000ac0000047ab9 */ /* 0x000fe20000000800 */
[----:B-1----:R-:W-:Y:S01]  /*117e0*/  IMAD.MOV.U32 R10, RZ, RZ, RZ ;  /* 0x000000ffff0a7224 */ /* 0x002fe200078e00ff */
        /* <DEDUP_REMOVED lines=21> */
.L_x_223:
[----:B------:R-:W-:Y:S05]  /*11940*/  BSYNC B0 ;  /* 0x0000000000007941 */ /* 0x000fea0003800000 */
.L_x_221:
        /* <DEDUP_REMOVED lines=21> */
.L_x_225:
        /* <DEDUP_REMOVED lines=19> */
.L_x_226:
[----:B------:R-:W-:Y:S05]  /*11bd0*/  BSYNC B0 ;  /* 0x0000000000007941 */ /* 0x000fea0003800000 */
.L_x_224:
        /* <DEDUP_REMOVED lines=9> */
[----:B------:R-:W-:-:S03]  /*11c70*/  ULDC UR4, c[0x0][0x2b4] ;  /* 0x0000ad0000047ab9 */ /* 0x000fc60000000800 */
[----:B------:R-:W-:Y:S02]  /*11c80*/  IADD3.X R5, R3, UR5, RZ, P2, !PT ;  /* 0x0000000503057c10 */ /* 0x000fe400097fe4ff */
[----:B------:R-:W-:-:S05]  /*11c90*/  IADD3 R68, P2, -R68, R4, RZ ;  /* 0x0000000444447210 */ /* 0x000fca0007f5e1ff */
[----:B------:R-:W-:Y:S02]  /*11ca0*/  @P3 IMAD.MOV.U32 R6, RZ, RZ, R2 ;  /* 0x000000ffff063224 */ /* 0x000fe400078e0002 */
[----:B------:R-:W-:Y:S02]  /*11cb0*/  @P3 IMAD.MOV.U32 R7, RZ, RZ, R3 ;  /* 0x000000ffff073224 */ /* 0x000fe400078e0003 */
[----:B-1----:R-:W-:Y:S02]  /*11cc0*/  IMAD.U32 R3, RZ, RZ, UR4 ;  /* 0x00000004ff037e24 */ /* 0x002fe4000f8e00ff */
        /* <DEDUP_REMOVED lines=24> */
.L_x_228:
        /* <DEDUP_REMOVED lines=23> */
.L_x_229:
[----:B------:R-:W-:Y:S05]  /*11fc0*/  BSYNC B0 ;  /* 0x0000000000007941 */ /* 0x000fea0003800000 */
.L_x_227:
[----:B------:R-:W-:Y:S01]  /*11fd0*/  VIADD R96, R96, 0x1b ;  /* 0x0000001b60607836 */ /* 0x000fe20000000000 */
[--C-:B------:R-:W-:Y:S01]  /*11fe0*/  SHF.R.U64 R11, R6, 0x3, R9.reuse ;  /* 0x00000003060b7819 */ /* 0x100fe20000001209 */
[----:B------:R-:W-:Y:S01]  /*11ff0*/  ULDC UR4, c[0x0][0x210] ;  /* 0x0000840000047ab9 */ /* 0x000fe20000000800 */
[----:B------:R-:W-:Y:S01]  /*12000*/  SHF.R.U32.HI R9, RZ, 0x3, R9 ;  /* 0x00000003ff097819 */ /* 0x000fe20000011609 */
[----:B------:R-:W-:Y:S01]  /*12010*/  BSSY B0, `(.L_x_230) ;  /* 0x0000025000007945 */ /* 0x000fe20003800000 */
[----:B------:R-:W-:Y:S02]  /*12020*/  ISETP.LE.U32.AND P2, PT, R0, R11, PT ;  /* 0x0000000b0000720c */ /* 0x000fe40003f43070 */
[----:B------:R-:W-:Y:S02]  /*12030*/  SHF.R.S32.HI R2, RZ, 0x1f, R0 ;  /* 0x0000001fff027819 */ /* 0x000fe40000011400 */
[C---:B------:R-:W-:Y:S02]  /*12040*/  ISETP.LT.AND P1, PT, R96.reuse, UR4, !P1 ;  /* 0x0000000460007c0c */ /* 0x040fe4000cf21270 */
[----:B------:R-:W-:-:S02]  /*12050*/  ISETP.LT.AND P0, PT, R96, UR4, !P0 ;  /* 0x0000000460007c0c */ /* 0x000fc4000c701270 */
        /* <DEDUP_REMOVED lines=13> */
.L_x_231:
        /* <DEDUP_REMOVED lines=19> */
.L_x_232:
[----:B------:R-:W-:Y:S05]  /*12260*/  BSYNC B0 ;  /* 0x0000000000007941 */ /* 0x000fea0003800000 */
.L_x_230:
[--C-:B------:R-:W-:Y:S02]  /*12270*/  SHF.R.U64 R7, R104, 0x3, R105.reuse ;  /* 0x0000000368077819 */ /* 0x100fe40000001269 */
[----:B------:R-:W-:Y:S02]  /*12280*/  SHF.R.U32.HI R3, RZ, 0x3, R105 ;  /* 0x00000003ff037819 */ /* 0x000fe40000011669 */
[----:B------:R-:W-:-:S04]  /*12290*/  ISETP.LE.U32.AND P1, PT, R0, R7, PT ;  /* 0x000000070000720c */ /* 0x000fc80003f23070 */
[----:B------:R-:W-:-:S13]  /*122a0*/  ISETP.LE.U32.AND.EX P0, PT, R2, R3, P0, P1 ;  /* 0x000000030200720c */ /* 0x000fda0000703110 */
[----:B------:R-:W-:Y:S05]  /*122b0*/  @!P0 BRA `(.L_x_233) ;  /* 0x0000007800a48947 */ /* 0x000fea0003800000 */
[----:B------:R2:W-:Y:S01]  /*122c0*/  STG.E.64 desc[UR14][R4.64+0x100], R114 ;  /* 0x0001007204007986 */ /* 0x0005e2000c101b0e */
[----:B------:R-:W-:Y:S05]  /*122d0*/  BRA `(.L_x_233) ;  /* 0x00000078009c7947 */ /* 0x000fea0003800000 */
.L_x_208:
[----:B------:R-:W-:Y:S01]  /*122e0*/  ULDC UR4, c[0x0][0x214] ;  /* 0x0000850000047ab9 */ /* 0x000fe20000000800 */
[----:B------:R-:W-:Y:S01]  /*122f0*/  VIADD R0, R96, 0x19 ;  /* 0x0000001960007836 */ /* 0x000fe20000000000 */
[C---:B------:R-:W-:Y:S01]  /*12300*/  ISETP.GE.AND P1, PT, R94.reuse, UR4, PT ;  /* 0x000000045e007c0c */ /* 0x040fe2000bf26270 */
[----:B------:R-:W-:-:S03]  /*12310*/  VIADD R94, R94, 0x20 ;  /* 0x000000205e5e7836 */ /* 0x000fc60000000000 */
[C---:B------:R-:W-:Y:S02]  /*12320*/  ISETP.LT.AND P2, PT, R5.reuse, UR6, !P1 ;  /* 0x0000000605007c0c */ /* 0x040fe4000cf41270 */
[----:B------:R-:W-:Y:S01]  /*12330*/  ISETP.GE.AND P6, PT, R94, UR4, PT ;  /* 0x000000045e007c0c */ /* 0x000fe2000bfc6270 */
[----:B------:R-:W-:Y:S01]  /*12340*/  ULDC.64 UR4, c[0x0][0x2b8] ;  /* 0x0000ae0000047ab9 */ /* 0x000fe20000000a00 */
[C---:B------:R-:W-:Y:S01]  /*12350*/  ISETP.LT.AND P5, PT, R0.reuse, UR6, !P1 ;  /* 0x0000000600007c0c */ /* 0x040fe2000cfa1270 */
[----:B------:R-:W-:Y:S01]  /*12360*/  UIADD3 UR8, UP0, UR4, 0x100, URZ ;  /* 0x0000010004087890 */ /* 0x000fe2000ff1e03f */
[----:B------:R-:W-:Y:S02]  /*12370*/  ISETP.LT.AND P3, PT, R5, UR6, !P6 ;  /* 0x0000000605007c0c */ /* 0x000fe4000f761270 */
[----:B------:R-:W-:Y:S01]  /*12380*/  ISETP.LT.AND P4, PT, R0, UR6, !P6 ;  /* 0x0000000600007c0c */ /* 0x000fe2000f781270 */
[C---:B------:R-:W-:Y:S01]  /*12390*/  VIADD R0, R96.reuse, 0x1a ;  /* 0x0000001a60007836 */ /* 0x040fe20000000000 */
[----:B------:R-:W-:Y:S01]  /*123a0*/  UIADD3.X UR7, URZ, UR5, URZ, UP0, !UPT ;  /* 0x000000053f077290 */ /* 0x000fe200087fe43f */
[----:B------:R-:W-:-:S02]  /*123b0*/  VIADD R96, R96, 0x1b ;  /* 0x0000001b60607836 */ /* 0x000fc40000000000 */
[----:B------:R1:W-:Y:S01]  /*123c0*/  @P2 STG.E.64 desc[UR14][R6.64], R18 ;  /* 0x0000001206002986 */ /* 0x0003e2000c101b0e */
[----:B------:R-:W-:-:S04]  /*123d0*/  IADD3 R4, P2, R6, UR4, RZ ;  /* 0x0000000406047c10 */ /* 0x000fc8000ff5e0ff */
[----:B------:R-:W-:Y:S01]  /*123e0*/  IADD3.X R5, R7, UR5, RZ, P2, !PT ;  /* 0x0000000507057c10 */ /* 0x000fe200097fe4ff */
[----:B------:R2:W-:Y:S01]  /*123f0*/  @P3 STG.E.64 desc[UR14][R6.64+0x100], R2 ;  /* 0x0001000206003986 */ /* 0x0005e2000c101b0e */
[C---:B------:R-:W-:Y:S02]  /*12400*/  ISETP.LT.AND P2, PT, R0.reuse, UR6, !P6 ;  /* 0x0000000600007c0c */ /* 0x040fe4000f741270 */
[----:B------:R-:W-:Y:S01]  /*12410*/  ISETP.LT.AND P3, PT, R0, UR6, !P1 ;  /* 0x0000000600007c0c */ /* 0x000fe2000cf61270 */
[----:B------:R3:W-:Y:S01]  /*12420*/  @P5 STG.E.64 desc[UR14][R4.64], R8 ;  /* 0x0000000804005986 */ /* 0x0007e2000c101b0e */
[----:B------:R-:W-:Y:S02]  /*12430*/  IADD3 R20, P5, R4, UR4, RZ ;  /* 0x0000000404147c10 */ /* 0x000fe4000ffbe0ff */
[----:B------:R-:W-:Y:S02]  /*12440*/  ISETP.LT.AND P1, PT, R96, UR6, !P1 ;  /* 0x0000000660007c0c */ /* 0x000fe4000cf21270 */
[----:B------:R-:W-:-:S02]  /*12450*/  IADD3.X R21, R5, UR5, RZ, P5, !PT ;  /* 0x0000000505157c10 */ /* 0x000fc4000affe4ff */
[----:B-1----:R-:W-:-:S04]  /*12460*/  IADD3 R18, P6, R6, UR8, RZ ;  /* 0x0000000806127c10 */ /* 0x002fc8000ffde0ff */
[----:B------:R-:W-:Y:S02]  /*12470*/  IADD3.X R19, R7, UR7, RZ, P6, !PT ;  /* 0x0000000707137c10 */ /* 0x000fe4000b7fe4ff */
[----:B--2---:R-:W-:Y:S02]  /*12480*/  IADD3 R6, P6, R4, UR8, RZ ;  /* 0x0000000804067c10 */ /* 0x004fe4000ffde0ff */
[C---:B------:R-:W-:Y:S01]  /*12490*/  IADD3 R2, P5, R20.reuse, UR4, RZ ;  /* 0x0000000414027c10 */ /* 0x040fe2000ffbe0ff */
[----:B------:R1:W-:Y:S01]  /*124a0*/  @P4 STG.E.64 desc[UR14][R18.64], R10 ;  /* 0x0000000a12004986 */ /* 0x0003e2000c101b0e */
[----:B------:R-:W-:Y:S02]  /*124b0*/  IADD3.X R7, R5, UR7, RZ, P6, !PT ;  /* 0x0000000705077c10 */ /* 0x000fe4000b7fe4ff */
[----:B------:R-:W-:Y:S01]  /*124c0*/  IADD3.X R3, R21, UR5, RZ, P5, !PT ;  /* 0x0000000515037c10 */ /* 0x000fe2000affe4ff */
[----:B------:R1:W-:Y:S04]  /*124d0*/  @P3 STG.E.64 desc[UR14][R20.64], R12 ;  /* 0x0000000c14003986 */ /* 0x0003e8000c101b0e */
[----:B------:R1:W-:Y:S04]  /*124e0*/  @P2 STG.E.64 desc[UR14][R6.64], R14 ;  /* 0x0000000e06002986 */ /* 0x0003e8000c101b0e */
[----:B------:R1:W-:Y:S01]  /*124f0*/  @P1 STG.E.64 desc[UR14][R2.64], R16 ;  /* 0x0000001002001986 */ /* 0x0003e2000c101b0e */
[----:B---3--:R-:W-:-:S04]  /*12500*/  IADD3 R4, P1, R20, UR8, RZ ;  /* 0x0000000814047c10 */ /* 0x008fc8000ff3e0ff */
[----:B------:R-:W-:Y:S01]  /*12510*/  IADD3.X R5, R21, UR7, RZ, P1, !PT ;  /* 0x0000000715057c10 */ /* 0x000fe20008ffe4ff */
[----:B------:R-:W-:Y:S08]  /*12520*/  @!P0 BRA `(.L_x_233) ;  /* 0x0000007800088947 */ /* 0x000ff00003800000 */
[----:B------:R3:W-:Y:S01]  /*12530*/  STG.E.64 desc[UR14][R4.64], R114 ;  /* 0x0000007204007986 */ /* 0x0007e2000c101b0e */
[----:B------:R-:W-:Y:S05]  /*12540*/  BRA `(.L_x_233) ;  /* 0x0000007800007947 */ /* 0x000fea0003800000 */
.L_x_18:
[----:B------:R-:W-:Y:S01]  /*12550*/  BAR.SYNC.DEFER_BLOCKING 0x0 ;  /* 0x0000000000007b1d */ /* 0x000fe20000010000 */
[----:B------:R-:W-:-:S07]  /*12560*/  SHF.L.U32 R0, R112, 0x6, RZ ;  /* 0x0000000670007819 */ /* 0x000fce00000006ff */
[----:B------:R-:W4:Y:S01]  /*12570*/  S2UR UR5, SR_CTAID.X ;  /* 0x00000000000579c3 */ /* 0x000f220000002500 */
[----:B------:R-:W-:Y:S01]  /*12580*/  ULDC UR4, c[0x0][0x228] ;  /* 0x00008a0000047ab9 */ /* 0x000fe20000000800 */
[----:B------:R-:W-:Y:S01]  /*12590*/  BSSY B1, `(.L_x_234) ;  /* 0x00001e5000017945 */ /* 0x000fe20003800000 */
[----:B------:R-:W-:-:S04]  /*125a0*/  DEPBAR.LE SB5, 0xe ;  /* 0x0000d3800000791a */ /* 0x000fc80000000000 */
[----:B------:R-:W-:Y:S04]  /*125b0*/  STS.128 [R95], R4 ;  /* 0x000000045f007388 */ /* 0x000fe80000000c00 */
[----:B------:R-:W-:Y:S01]  /*125c0*/  STS.128 [R95+0x40], R8 ;  /* 0x000040085f007388 */ /* 0x000fe20000000c00 */
[----:B----4-:R-:W-:Y:S01]  /*125d0*/  USHF.R.S32.HI UR4, URZ, UR4, UR5 ;  /* 0x000000043f047299 */ /* 0x010fe20008011405 */
[----:B------:R-:W-:-:S04]  /*125e0*/  DEPBAR.LE SB5, 0xc ;  /* 0x0000d3000000791a */ /* 0x000fc80000000000 */
[----:B------:R-:W-:Y:S01]  /*125f0*/  STS.128 [R95+0x80], R12 ;  /* 0x0000800c5f007388 */ /* 0x000fe20000000c00 */
[----:B------:R-:W-:-:S03]  /*12600*/  ULEA UR4, UR4, 0x40, 0x6 ;  /* 0x0000004004047891 */ /* 0x000fc6000f8e303f */
[----:B------:R-:W-:Y:S01]  /*12610*/  STS.128 [R95+0xc0], R16 ;  /* 0x0000c0105f007388 */ /* 0x000fe20000000c00 */
[----:B------:R-:W-:Y:S02]  /*12620*/  BAR.SYNC.DEFER_BLOCKING 0x0 ;  /* 0x0000000000007b1d */ /* 0x000fe40000010000 */
[----:B------:R-:W-:-:S04]  /*12630*/  ISETP.LT.AND P2, PT, R0, UR4, PT ;  /* 0x0000000400007c0c */ /* 0x000fc8000bf41270 */
[----:B---3--:R-:W3:Y:S04]  /*12640*/  LDS.64 R80, [R93+UR8] ;  /* 0x000000085d507984 */ /* 0x008ee80008000a00 */
[----:B------:R-:W4:Y:S04]  /*12650*/  LDS.64 R78, [R93+UR8+0x100] ;  /* 0x000100085d4e7984 */ /* 0x000f280008000a00 */
[----:B------:R-:W4:Y:S04]  /*12660*/  LDS.64 R2, [R93+UR8+0x220] ;  /* 0x000220085d027984 */ /* 0x000f280008000a00 */
[----:B------:R-:W4:Y:S04]  /*12670*/  LDS.64 R76, [R93+UR8+0x320] ;  /* 0x000320085d4c7984 */ /* 0x000f280008000a00 */
[----:B------:R-:W4:Y:S04]  /*12680*/  LDS.64 R74, [R93+UR8+0x440] ;  /* 0x000440085d4a7984 */ /* 0x000f280008000a00 */
[----:B--2---:R-:W2:Y:S04]  /*12690*/  LDS.64 R72, [R93+UR8+0x540] ;  /* 0x000540085d487984 */ /* 0x004ea80008000a00 */
[----:B-1----:R-:W1:Y:S04]  /*126a0*/  LDS.64 R70, [R93+UR8+0x660] ;  /* 0x000660085d467984 */ /* 0x002e680008000a00 */
[----:B------:R-:W1:Y:S01]  /*126b0*/  LDS.64 R6, [R93+UR8+0x760] ;  /* 0x000760085d067984 */ /* 0x000e620008000a00 */
[----:B---3--:R-:W-:-:S02]  /*126c0*/  DMUL R18, R80, R116 ;  /* 0x0000007450127228 */ /* 0x008fc40000000000 */
[-C--:B----4-:R-:W-:Y:S02]  /*126d0*/  DMUL R4, R78, R116.reuse ;  /* 0x000000744e047228 */ /* 0x090fe40000000000 */
[-C--:B------:R-:W-:Y:S02]  /*126e0*/  DMUL R2, R2, R116.reuse ;  /* 0x0000007402027228 */ /* 0x080fe40000000000 */
[-C--:B------:R-:W-:Y:S02]  /*126f0*/  DMUL R14, R76, R116.reuse ;  /* 0x000000744c0e7228 */ /* 0x080fe40000000000 */
[-C--:B------:R-:W-:Y:S02]  /*12700*/  DMUL R12, R74, R116.reuse ;  /* 0x000000744a0c7228 */ /* 0x080fe40000000000 */
[-C--:B--2---:R-:W-:Y:S02]  /*12710*/  DMUL R10, R72, R116.reuse ;  /* 0x00000074480a7228 */ /* 0x084fe40000000000 */
[----:B-1----:R-:W-:-:S02]  /*12720*/  DMUL R8, R70, R116 ;  /* 0x0000007446087228 */ /* 0x002fc40000000000 */
[----:B------:R-:W-:Y:S01]  /*12730*/  DMUL R6, R6, R116 ;  /* 0x0000007406067228 */ /* 0x000fe20000000000 */
        /* <DEDUP_REMOVED lines=20> */
[----:B------:R-:W-:-:S03]  /*12880*/  MOV R71, UR5 ;  /* 0x0000000500477c02 */ /* 0x000fc60008000f00 */
[-C--:B------:R-:W-:Y:S02]  /*12890*/  IMAD R16, R16, R17.reuse, RZ ;  /* 0x0000001110107224 */ /* 0x080fe400078e02ff */
[----:B------:R-:W-:-:S04]  /*128a0*/  IMAD.WIDE.U32 R72, R0, R17, R72 ;  /* 0x0000001100487225 */ /* 0x000fc800078e0048 */
[----:B------:R-:W-:Y:S01]  /*128b0*/  IMAD R0, R0, R71, R16 ;  /* 0x0000004700007224 */ /* 0x000fe200078e0210 */
[----:B------:R-:W-:Y:S01]  /*128c0*/  MOV R70, R72 ;  /* 0x0000004800467202 */ /* 0x000fe20000000f00 */
[----:B------:R-:W-:-:S03]  /*128d0*/  IMAD.MOV.U32 R16, RZ, RZ, R99 ;  /* 0x000000ffff107224 */ /* 0x000fc600078e0063 */
[----:B------:R-:W-:Y:S01]  /*128e0*/  IADD3 R73, R73, R0, RZ ;  /* 0x0000000049497210 */ /* 0x000fe20007ffe0ff */
[----:B------:R-:W-:Y:S05]  /*128f0*/  BRA `(.L_x_238) ;  /* 0x00000000005c7947 */ /* 0x000fea0003800000 */
.L_x_237:
        /* <DEDUP_REMOVED lines=23> */
.L_x_238:
[----:B------:R-:W-:Y:S05]  /*12a70*/  BSYNC B0 ;  /* 0x0000000000007941 */ /* 0x000fea0003800000 */
.L_x_236:
        /* <DEDUP_REMOVED lines=12> */
[----:B------:R-:W-:Y:S02]  /*12b40*/  @P3 IMAD.MOV.U32 R72, RZ, RZ, R118 ;  /* 0x000000ffff483224 */ /* 0x000fe400078e0076 */
[----:B------:R-:W-:Y:S01]  /*12b50*/  @P3 IMAD.MOV.U32 R73, RZ, RZ, R119 ;  /* 0x000000ffff493224 */ /* 0x000fe200078e0077 */
[----:B------:R-:W-:-:S04]  /*12b60*/  ISETP.NE.U32.AND P0, PT, R71, RZ, PT ;  /* 0x000000ff4700720c */ /* 0x000fc80003f05070 */
[----:B------:R1:W-:Y:S09]  /*12b70*/  @P3 STG.E.64 desc[UR14][R72.64], R18 ;  /* 0x0000001248003986 */ /* 0x0003f2000c101b0e */
[----:B------:R-:W-:Y:S05]  /*12b80*/  @!P0 BRA `(.L_x_240) ;  /* 0x0000000000188947 */ /* 0x000fea0003800000 */
[----:B------:R-:W-:Y:S01]  /*12b90*/  ULDC.64 UR4, c[0x0][0x2b0] ;  /* 0x0000ac0000047ab9 */ /* 0x000fe20000000a00 */
[----:B------:R-:W-:Y:S01]  /*12ba0*/  MOV R100, 0x12be0 ;  /* 0x00012be000647802 */ /* 0x000fe20000000f00 */
[----:B------:R-:W-:Y:S01]  /*12bb0*/  IMAD.U32 R102, RZ, RZ, UR4 ;  /* 0x00000004ff667e24 */ /* 0x000fe2000f8e00ff */
[----:B------:R-:W-:Y:S02]  /*12bc0*/  MOV R99, UR5 ;  /* 0x0000000500637c02 */ /* 0x000fe40008000f00 */
[----:B-1---5:R-:W-:Y:S05]  /*12bd0*/  CALL.REL.NOINC `($__internal_1_$__cuda_sm20_rem_u64) ;  /* 0x0000007400fc7944 */ /* 0x022fea0003c00000 */
[----:B------:R-:W-:Y:S05]  /*12be0*/  BRA `(.L_x_241) ;  /* 0x00000000004c7947 */ /* 0x000fea0003800000 */
.L_x_240:
[----:B------:R-:W2:Y:S01]  /*12bf0*/  I2F.U32.RP R70, R17 ;  /* 0x0000001100467306 */ /* 0x000ea20000209000 */
[----:B-1----:R-:W-:Y:S02]  /*12c00*/  MOV R72, RZ ;  /* 0x000000ff00487202 */ /* 0x002fe40000000f00 */
[----:B------:R-:W-:-:S05]  /*12c10*/  MOV R105, RZ ;  /* 0x000000ff00697202 */ /* 0x000fca0000000f00 */
[----:B--2---:R-:W1:Y:S02]  /*12c20*/  MUFU.RCP R19, R70 ;  /* 0x0000004600137308 */ /* 0x004e640000001000 */
        /* <DEDUP_REMOVED lines=15> */
.L_x_241:
[----:B------:R-:W-:Y:S05]  /*12d20*/  BSYNC B0 ;  /* 0x0000000000007941 */ /* 0x000fea0003800000 */
.L_x_239:
[----:B------:R-:W-:Y:S01]  /*12d30*/  VIADD R17, R94, 0x20 ;  /* 0x000000205e117836 */ /* 0x000fe20000000000 */
[----:B------:R-:W-:Y:S01]  /*12d40*/  ULDC.64 UR4, c[0x0][0x210] ;  /* 0x0000840000047ab9 */ /* 0x000fe20000000a00 */
[--C-:B------:R-:W-:Y:S01]  /*12d50*/  SHF.R.U64 R19, R104, 0x3, R105.reuse ;  /* 0x0000000368137819 */ /* 0x100fe20000001269 */
[----:B------:R-:W-:Y:S02]  /*12d60*/  BSSY B0, `(.L_x_242) ;  /* 0x000003d000007945 */ /* 0x000fe40003800000 */
[----:B------:R-:W-:Y:S02]  /*12d70*/  ISETP.GE.AND P0, PT, R17, UR5, PT ;  /* 0x0000000511007c0c */ /* 0x000fe4000bf06270 */
[----:B------:R-:W-:Y:S02]  /*12d80*/  SHF.R.U32.HI R17, RZ, 0x3, R105 ;  /* 0x00000003ff117819 */ /* 0x000fe40000011669 */
        /* <DEDUP_REMOVED lines=9> */
[----:B------:R-:W-:Y:S02]  /*12e20*/  @P4 IMAD.MOV.U32 R70, RZ, RZ, R118 ;  /* 0x000000ffff464224 */ /* 0x000fe400078e0076 */
[----:B------:R-:W-:Y:S02]  /*12e30*/  @P4 IMAD.MOV.U32 R71, RZ, RZ, R119 ;  /* 0x000000ffff474224 */ /* 0x000fe400078e0077 */
[----:B------:R-:W-:-:S03]  /*12e40*/  IMAD.X R19, R17, 0x1, ~R69, P3 ;  /* 0x0000000111137824 */ /* 0x000fc600018e0e45 */
[----:B------:R1:W-:Y:S02]  /*12e50*/  @P4 STG.E.64 desc[UR14][R70.64+0x100], R4 ;  /* 0x0001000446004986 */ /* 0x0003e4000c101b0e */
        /* <DEDUP_REMOVED lines=22> */
.L_x_243:
        /* <DEDUP_REMOVED lines=23> */
.L_x_244:
[----:B------:R-:W-:Y:S05]  /*13130*/  BSYNC B0 ;  /* 0x0000000000007941 */ /* 0x000fea0003800000 */
.L_x_242:
        /* <DEDUP_REMOVED lines=21> */
.L_x_246:
        /* <DEDUP_REMOVED lines=19> */
.L_x_247:
[----:B------:R-:W-:Y:S05]  /*133c0*/  BSYNC B0 ;  /* 0x0000000000007941 */ /* 0x000fea0003800000 */
.L_x_245:
        /* <DEDUP_REMOVED lines=14> */
[----:B------:R-:W-:Y:S02]  /*134b0*/  IMAD.U32 R17, RZ, RZ, UR4 ;  /* 0x00000004ff117e24 */ /* 0x000fe4000f8e00ff */
        /* <DEDUP_REMOVED lines=24> */
.L_x_249:
        /* <DEDUP_REMOVED lines=23> */
.L_x_250:
[----:B------:R-:W-:Y:S05]  /*137b0*/  BSYNC B0 ;  /* 0x0000000000007941 */ /* 0x000fea0003800000 */
.L_x_248:
        /* <DEDUP_REMOVED lines=21> */
.L_x_252:
        /* <DEDUP_REMOVED lines=19> */
.L_x_253:
[----:B------:R-:W-:Y:S05]  /*13a40*/  BSYNC B0 ;  /* 0x0000000000007941 */ /* 0x000fea0003800000 */
.L_x_251:
        /* <DEDUP_REMOVED lines=37> */
.L_x_255:
        /* <DEDUP_REMOVED lines=23> */
.L_x_256:
[----:B------:R-:W-:Y:S05]  /*13e10*/  BSYNC B0 ;  /* 0x0000000000007941 */ /* 0x000fea0003800000 */
.L_x_254:
        /* <DEDUP_REMOVED lines=21> */
.L_x_258:
        /* <DEDUP_REMOVED lines=19> */
.L_x_259:
[----:B------:R-:W-:Y:S05]  /*140a0*/  BSYNC B0 ;  /* 0x0000000000007941 */ /* 0x000fea0003800000 */
.L_x_257:
        /* <DEDUP_REMOVED lines=9> */
.L_x_235:
[----:B------:R-:W-:Y:S01]  /*14140*/  ULDC.64 UR6, c[0x0][0x210] ;  /* 0x0000840000067ab9 */ /* 0x000fe20000000a00 */
[C---:B------:R-:W-:Y:S01]  /*14150*/  VIADD R0, R94.reuse, 0x20 ;  /* 0x000000205e007836 */ /* 0x040fe20000000000 */
[----:B------:R-:W-:Y:S01]  /*14160*/  ISETP.GE.AND P1, PT, R94, UR7, PT ;  /* 0x000000075e007c0c */ /* 0x000fe2000bf26270 */
[----:B------:R-:W-:Y:S02]  /*14170*/  ULDC.64 UR4, c[0x0][0x2b8] ;  /* 0x0000ae0000047ab9 */ /* 0x000fe40000000a00 */
[----:B------:R-:W-:Y:S01]  /*14180*/  UIADD3 UR9, UP0, UR4, 0x100, URZ ;  /* 0x0000010004097890 */ /* 0x000fe2000ff1e03f */
[----:B------:R-:W-:Y:S02]  /*14190*/  ISETP.LT.AND P3, PT, R96, UR6, !P1 ;  /* 0x0000000660007c0c */ /* 0x000fe4000cf61270 */
[----:B------:R-:W-:Y:S01]  /*141a0*/  ISETP.GE.AND P0, PT, R0, UR7, PT ;  /* 0x0000000700007c0c */ /* 0x000fe2000bf06270 */
[----:B------:R-:W-:Y:S01]  /*141b0*/  VIADD R0, R96, 0x1 ;  /* 0x0000000160007836 */ /* 0x000fe20000000000 */
[----:B------:R-:W-:-:S02]  /*141c0*/  UIADD3.X UR7, URZ, UR5, URZ, UP0, !UPT ;  /* 0x000000053f077290 */ /* 0x000fc400087fe43f */
[----:B------:R-:W-:Y:S02]  /*141d0*/  ISETP.LT.AND P6, PT, R96, UR6, !P0 ;  /* 0x0000000660007c0c */ /* 0x000fe4000c7c1270 */
[C---:B------:R-:W-:Y:S02]  /*141e0*/  ISETP.LT.AND P4, PT, R0.reuse, UR6, !P1 ;  /* 0x0000000600007c0c */ /* 0x040fe4000cf81270 */
[----:B------:R-:W-:Y:S01]  /*141f0*/  ISETP.LT.AND P5, PT, R0, UR6, !P0 ;  /* 0x0000000600007c0c */ /* 0x000fe2000c7a1270 */
[----:B------:R-:W-:Y:S02]  /*14200*/  VIADD R0, R96, 0x2 ;  /* 0x0000000260007836 */ /* 0x000fe40000000000 */
[----:B------:R-:W-:Y:S02]  /*14210*/  @P3 IMAD.MOV.U32 R72, RZ, RZ, R118 ;  /* 0x000000ffff483224 */ /* 0x000fe400078e0076 */
[----:B------:R-:W-:-:S05]  /*14220*/  @P3 IMAD.MOV.U32 R73, RZ, RZ, R119 ;  /* 0x000000ffff493224 */ /* 0x000fca00078e0077 */
[----:B------:R1:W-:Y:S01]  /*14230*/  @P3 STG.E.64 desc[UR14][R72.64], R18 ;  /* 0x0000001248003986 */ /* 0x0003e2000c101b0e */
[----:B------:R-:W-:-:S04]  /*14240*/  IADD3 R16, P3, R118, UR4, RZ ;  /* 0x0000000476107c10 */ /* 0x000fc8000ff7e0ff */
[----:B------:R-:W-:Y:S02]  /*14250*/  IADD3.X R17, R119, UR5, RZ, P3, !PT ;  /* 0x0000000577117c10 */ /* 0x000fe40009ffe4ff */
[----:B------:R-:W-:-:S04]  /*14260*/  IADD3 R70, P3, R118, UR9, RZ ;  /* 0x0000000976467c10 */ /* 0x000fc8000ff7e0ff */
[----:B------:R-:W-:Y:S02]  /*14270*/  IADD3.X R71, R119, UR7, RZ, P3, !PT ;  /* 0x0000000777477c10 */ /* 0x000fe40009ffe4ff */
[----:B------:R-:W-:Y:S01]  /*14280*/  ISETP.LT.AND P3, PT, R0, UR6, !P0 ;  /* 0x0000000600007c0c */ /* 0x000fe2000c761270 */
[----:B-1----:R-:W-:Y:S02]  /*14290*/  @P6 IMAD.MOV.U32 R18, RZ, RZ, R118 ;  /* 0x000000ffff126224 */ /* 0x002fe400078e0076 */
[----:B------:R-:W-:-:S05]  /*142a0*/  @P6 IMAD.MOV.U32 R19, RZ, RZ, R119 ;  /* 0x000000ffff136224 */ /* 0x000fca00078e0077 */
[----:B------:R1:W-:Y:S04]  /*142b0*/  @P6 STG.E.64 desc[UR14][R18.64+0x100], R4 ;  /* 0x0001000412006986 */ /* 0x0003e8000c101b0e */
[----:B------:R2:W-:Y:S01]  /*142c0*/  @P4 STG.E.64 desc[UR14][R16.64], R2 ;  /* 0x0000000210004986 */ /* 0x0005e2000c101b0e */
[----:B------:R-:W-:Y:S01]  /*142d0*/  ISETP.LT.AND P4, PT, R0, UR6, !P1 ;  /* 0x0000000600007c0c */ /* 0x000fe2000cf81270 */
[----:B------:R-:W-:Y:S02]  /*142e0*/  VIADD R0, R96, 0x3 ;  /* 0x0000000360007836 */ /* 0x000fe40000000000 */
[----:B------:R3:W-:Y:S03]  /*142f0*/  @P5 STG.E.64 desc[UR14][R70.64], R14 ;  /* 0x0000000e46005986 */ /* 0x0007e6000c101b0e */
[----:B------:R-:W-:-:S02]  /*14300*/  ISETP.LT.AND P1, PT, R0, UR6, !P1 ;  /* 0x0000000600007c0c */ /* 0x000fc4000cf21270 */
[----:B------:R-:W-:Y:S02]  /*14310*/  ISETP.LT.AND P0, PT, R0, UR6, !P0 ;  /* 0x0000000600007c0c */ /* 0x000fe4000c701270 */
[C---:B-1----:R-:W-:Y:S02]  /*14320*/  IADD3 R4, P6, R16.reuse, UR4, RZ ;  /* 0x0000000410047c10 */ /* 0x042fe4000ffde0ff */
[----:B------:R-:W-:Y:S02]  /*14330*/  IADD3 R18, P5, R16, UR9, RZ ;  /* 0x0000000910127c10 */ /* 0x000fe4000ffbe0ff */
[C---:B------:R-:W-:Y:S02]  /*14340*/  IADD3.X R5, R17.reuse, UR5, RZ, P6, !PT ;  /* 0x0000000511057c10 */ /* 0x040fe4000b7fe4ff */
[----:B------:R-:W-:Y:S02]  /*14350*/  IADD3.X R19, R17, UR7, RZ, P5, !PT ;  /* 0x0000000711137c10 */ /* 0x000fe4000affe4ff */
[C---:B--2---:R-:W-:Y:S01]  /*14360*/  IADD3 R16, P6, R4.reuse, UR4, RZ ;  /* 0x0000000404107c10 */ /* 0x044fe2000ffde0ff */
[----:B------:R3:W-:Y:S01]  /*14370*/  @P4 STG.E.64 desc[UR14][R4.64], R12 ;  /* 0x0000000c04004986 */ /* 0x0007e2000c101b0e */
[----:B------:R-:W-:-:S02]  /*14380*/  IADD3 R2, P5, R4, UR9, RZ ;  /* 0x0000000904027c10 */ /* 0x000fc4000ffbe0ff */
[C---:B------:R-:W-:Y:S01]  /*14390*/  IADD3.X R17, R5.reuse, UR5, RZ, P6, !PT ;  /* 0x0000000505117c10 */ /* 0x040fe2000b7fe4ff */
[----:B------:R3:W-:Y:S01]  /*143a0*/  @P3 STG.E.64 desc[UR14][R18.64], R10 ;  /* 0x0000000a12003986 */ /* 0x0007e2000c101b0e */
[----:B------:R-:W-:-:S03]  /*143b0*/  IADD3.X R3, R5, UR7, RZ, P5, !PT ;  /* 0x0000000705037c10 */ /* 0x000fc6000affe4ff */
[----:B------:R3:W-:Y:S04]  /*143c0*/  @P1 STG.E.64 desc[UR14][R16.64], R8 ;  /* 0x0000000810001986 */ /* 0x0007e8000c101b0e */
[----:B------:R3:W-:Y:S02]  /*143d0*/  @P0 STG.E.64 desc[UR14][R2.64], R6 ;  /* 0x0000000602000986 */ /* 0x0007e4000c101b0e */
.L_x_260:
[----:B------:R-:W-:Y:S05]  /*143e0*/  BSYNC B1 ;  /* 0x0000000000017941 */ /* 0x000fea0003800000 */
.L_x_234:
[----:B------:R-:W-:Y:S01]  /*143f0*/  BAR.SYNC.DEFER_BLOCKING 0x0 ;  /* 0x0000000000007b1d */ /* 0x000fe20000010000 */
[----:B------:R-:W-:-:S05]  /*14400*/  VIADD R0, R96, 0x8 ;  /* 0x0000000860007836 */ /* 0x000fca0000000000 */
[----:B------:R-:W-:Y:S01]  /*14410*/  ULDC.64 UR4, c[0x0][0x2d0] ;  /* 0x0000b40000047ab9 */ /* 0x000fe20000000a00 */
[----:B------:R-:W-:Y:S01]  /*14420*/  BSSY B1, `(.L_x_261) ;  /* 0x00001d9000017945 */ /* 0x000fe20003800000 */
[----:B------:R-:W-:-:S04]  /*14430*/  DEPBAR.LE SB5, 0x8 ;  /* 0x0000d2000000791a */ /* 0x000fc80000000000 */
[----:B------:R-:W-:Y:S04]  /*14440*/  STS.128 [R95], R32 ;  /* 0x000000205f007388 */ /* 0x000fe80000000c00 */
[----:B------:R-:W-:Y:S04]  /*14450*/  STS.128 [R95+0x40], R28 ;  /* 0x0000401c5f007388 */ /* 0x000fe80000000c00 */
[----:B------:R-:W-:Y:S04]  /*14460*/  STS.128 [R95+0x80], R24 ;  /* 0x000080185f007388 */ /* 0x000fe80000000c00 */
[----:B------:R-:W-:Y:S01]  /*14470*/  STS.128 [R95+0xc0], R20 ;  /* 0x0000c0145f007388 */ /* 0x000fe20000000c00 */
[----:B------:R-:W-:Y:S06]  /*14480*/  BAR.SYNC.DEFER_BLOCKING 0x0 ;  /* 0x0000000000007b1d */ /* 0x000fec0000010000 */
[----:B---3--:R-:W2:Y:S04]  /*14490*/  LDS.64 R16, [R93+UR8] ;  /* 0x000000085d107984 */ /* 0x008ea80008000a00 */
[----:B------:R-:W3:Y:S04]  /*144a0*/  LDS.64 R14, [R93+UR8+0x100] ;  /* 0x000100085d0e7984 */ /* 0x000ee80008000a00 */
[----:B------:R-:W4:Y:S04]  /*144b0*/  LDS.64 R12, [R93+UR8+0x220] ;  /* 0x000220085d0c7984 */ /* 0x000f280008000a00 */
[----:B------:R-:W4:Y:S04]  /*144c0*/  LDS.64 R10, [R93+UR8+0x320] ;  /* 0x000320085d0a7984 */ /* 0x000f280008000a00 */
[----:B------:R-:W4:Y:S04]  /*144d0*/  LDS.64 R8, [R93+UR8+0x440] ;  /* 0x000440085d087984 */ /* 0x000f280008000a00 */
[----:B-1----:R-:W1:Y:S04]  /*144e0*/  LDS.64 R6, [R93+UR8+0x540] ;  /* 0x000540085d067984 */ /* 0x002e680008000a00 */
[----:B------:R-:W1:Y:S04]  /*144f0*/  LDS.64 R4, [R93+UR8+0x660] ;  /* 0x000660085d047984 */ /* 0x000e680008000a00 */
[----:B------:R-:W1:Y:S01]  /*14500*/  LDS.64 R2, [R93+UR8+0x760] ;  /* 0x000760085d027984 */ /* 0x000e620008000a00 */
[-C--:B--2---:R-:W-:Y:S01]  /*14510*/  DMUL R24, R16, R116.reuse ;  /* 0x0000007410187228 */ /* 0x084fe20000000000 */
[----:B------:R-:W-:Y:S01]  /*14520*/  IADD3 R16, P0, R118, UR4, RZ ;  /* 0x0000000476107c10 */ /* 0x000fe2000ff1e0ff */
[----:B---3--:R-:W-:-:S03]  /*14530*/  DMUL R14, R14, R116 ;  /* 0x000000740e0e7228 */ /* 0x008fc60000000000 */
[----:B------:R-:W-:Y:S01]  /*14540*/  IADD3.X R17, R119, UR5, RZ, P0, !PT ;  /* 0x0000000577117c10 */ /* 0x000fe200087fe4ff */
[-C--:B----4-:R-:W-:Y:S02]  /*14550*/  DMUL R12, R12, R116.reuse ;  /* 0x000000740c0c7228 */ /* 0x090fe40000000000 */
[-C--:B------:R-:W-:Y:S02]  /*14560*/  DMUL R10, R10, R116.reuse ;  /* 0x000000740a0a7228 */ /* 0x080fe40000000000 */
[-C--:B------:R-:W-:Y:S02]  /*14570*/  DMUL R8, R8, R116.reuse ;  /* 0x0000007408087228 */ /* 0x080fe40000000000 */
[-C--:B-1----:R-:W-:Y:S02]  /*14580*/  DMUL R6, R6, R116.reuse ;  /* 0x0000007406067228 */ /* 0x082fe40000000000 */
[-C--:B------:R-:W-:Y:S02]  /*14590*/  DMUL R4, R4, R116.reuse ;  /* 0x0000007404047228 */ /* 0x080fe40000000000 */
[----:B------:R-:W-:Y:S01]  /*145a0*/  DMUL R2, R2, R116 ;  /* 0x0000007402027228 */ /* 0x000fe20000000000 */
        /* <DEDUP_REMOVED lines=28> */
.L_x_264:
        /* <DEDUP_REMOVED lines=23> */
.L_x_265:
[----:B------:R-:W-:Y:S05]  /*148e0*/  BSYNC B0 ;  /* 0x0000000000007941 */ /* 0x000fea0003800000 */
.L_x_263:
        /* <DEDUP_REMOVED lines=21> */
.L_x_267:
        /* <DEDUP_REMOVED lines=19> */
.L_x_268:
[----:B------:R-:W-:Y:S05]  /*14b70*/  BSYNC B0 ;  /* 0x0000000000007941 */ /* 0x000fea0003800000 */
.L_x_266:
        /* <DEDUP_REMOVED lines=39> */
.L_x_270:
        /* <DEDUP_REMOVED lines=23> */
.L_x_271:
[----:B------:R-:W-:Y:S05]  /*14f60*/  BSYNC B0 ;  /* 0x0000000000007941 */ /* 0x000fea0003800000 */
.L_x_269:
        /* <DEDUP_REMOVED lines=21> */
.L_x_273:
        /* <DEDUP_REMOVED lines=19> */
.L_x_274:
[----:B------:R-:W-:Y:S05]  /*151f0*/  BSYNC B0 ;  /* 0x0000000000007941 */ /* 0x000fea0003800000 */
.L_x_272:
        /* <DEDUP_REMOVED lines=37> */
.L_x_276:
        /* <DEDUP_REMOVED lines=23> */
.L_x_277:
[----:B------:R-:W-:Y:S05]  /*155c0*/  BSYNC B0 ;  /* 0x0000000000007941 */ /* 0x000fea0003800000 */
.L_x_275:
        /* <DEDUP_REMOVED lines=21> */
.L_x_279:
        /* <DEDUP_REMOVED lines=19> */
.L_x_280:
[----:B------:R-:W-:Y:S05]  /*15850*/  BSYNC B0 ;  /* 0x0000000000007941 */ /* 0x000fea0003800000 */
.L_x_278:
        /* <DEDUP_REMOVED lines=37> */
.L_x_282:
        /* <DEDUP_REMOVED lines=23> */
.L_x_283:
[----:B------:R-:W-:Y:S05]  /*15c20*/  BSYNC B0 ;  /* 0x0000000000007941 */ /* 0x000fea0003800000 */
.L_x_281:
        /* <DEDUP_REMOVED lines=21> */
.L_x_285:
        /* <DEDUP_REMOVED lines=19> */
.L_x_286:
[----:B------:R-:W-:Y:S05]  /*15eb0*/  BSYNC B0 ;  /* 0x0000000000007941 */ /* 0x000fea0003800000 */
.L_x_284:
        /* <DEDUP_REMOVED lines=9> */
.L_x_262:
[----:B------:R-:W-:Y:S01]  /*15f50*/  ULDC UR4, c[0x0][0x214] ;  /* 0x0000850000047ab9 */ /* 0x000fe20000000800 */
[C---:B------:R-:W-:Y:S01]  /*15f60*/  VIADD R18, R94.reuse, 0x20 ;  /* 0x000000205e127836 */ /* 0x040fe20000000000 */
[----:B------:R-:W-:-:S04]  /*15f70*/  ISETP.GE.AND P1, PT, R94, UR4, PT ;  /* 0x000000045e007c0c */ /* 0x000fc8000bf26270 */
[----:B------:R-:W-:Y:S01]  /*15f80*/  ISETP.GE.AND P0, PT, R18, UR4, PT ;  /* 0x0000000412007c0c */ /* 0x000fe2000bf06270 */
[----:B------:R-:W-:Y:S01]  /*15f90*/  ULDC.64 UR4, c[0x0][0x2b8] ;  /* 0x0000ae0000047ab9 */ /* 0x000fe20000000a00 */
[C---:B------:R-:W-:Y:S01]  /*15fa0*/  ISETP.LT.AND P3, PT, R0.reuse, UR6, !P1 ;  /* 0x0000000600007c0c */ /* 0x040fe2000cf61270 */
[----:B------:R-:W-:Y:S01]  /*15fb0*/  UIADD3 UR9, UP0, UR4, 0x100, URZ ;  /* 0x0000010004097890 */ /* 0x000fe2000ff1e03f */
[----:B------:R-:W-:Y:S01]  /*15fc0*/  ISETP.LT.AND P6, PT, R0, UR6, !P0 ;  /* 0x0000000600007c0c */ /* 0x000fe2000c7c1270 */
[----:B------:R-:W-:Y:S02]  /*15fd0*/  VIADD R0, R96, 0x9 ;  /* 0x0000000960007836 */ /* 0x000fe40000000000 */
[----:B------:R-:W-:-:S03]  /*15fe0*/  UIADD3.X UR7, URZ, UR5, URZ, UP0, !UPT ;  /* 0x000000053f077290 */ /* 0x000fc600087fe43f */
[C---:B------:R-:W-:Y:S02]  /*15ff0*/  ISETP.LT.AND P4, PT, R0.reuse, UR6, !P1 ;  /* 0x0000000600007c0c */ /* 0x040fe4000cf81270 */
[----:B------:R-:W-:Y:S01]  /*16000*/  ISETP.LT.AND P5, PT, R0, UR6, !P0 ;  /* 0x0000000600007c0c */ /* 0x000fe2000c7a1270 */
[----:B------:R-:W-:Y:S02]  /*16010*/  VIADD R0, R96, 0xa ;  /* 0x0000000a60007836 */ /* 0x000fe40000000000 */
[----:B------:R-:W-:Y:S01]  /*16020*/  @P3 STG.E.64 desc[UR14][R16.64], R24 ;  /* 0x0000001810003986 */ /* 0x000fe2000c101b0e */
[----:B------:R-:W-:-:S03]  /*16030*/  IADD3 R18, P3, R16, UR4, RZ ;  /* 0x0000000410127c10 */ /* 0x000fc6000ff7e0ff */
[----:B------:R1:W-:Y:S01]  /*16040*/  @P6 STG.E.64 desc[UR14][R16.64+0x100], R14 ;  /* 0x0001000e10006986 */ /* 0x0003e2000c101b0e */
[----:B------:R-:W-:Y:S02]  /*16050*/  IADD3.X R19, R17, UR5, RZ, P3, !PT ;  /* 0x0000000511137c10 */ /* 0x000fe40009ffe4ff */
[----:B------:R-:W-:-:S03]  /*16060*/  IADD3 R20, P3, R16, UR9, RZ ;  /* 0x0000000910147c10 */ /* 0x000fc6000ff7e0ff */
[----:B------:R2:W-:Y:S01]  /*16070*/  @P4 STG.E.64 desc[UR14][R18.64], R12 ;  /* 0x0000000c12004986 */ /* 0x0005e2000c101b0e */
[----:B------:R-:W-:Y:S02]  /*16080*/  IADD3.X R21, R17, UR7, RZ, P3, !PT ;  /* 0x0000000711157c10 */ /* 0x000fe40009ffe4ff */
[C---:B------:R-:W-:Y:S02]  /*16090*/  ISETP.LT.AND P4, PT, R0.reuse, UR6, !P1 ;  /* 0x0000000600007c0c */ /* 0x040fe4000cf81270 */
[----:B------:R-:W-:Y:S01]  /*160a0*/  ISETP.LT.AND P3, PT, R0, UR6, !P0 ;  /* 0x0000000600007c0c */ /* 0x000fe2000c761270 */
[----:B------:R-:W-:Y:S01]  /*160b0*/  VIADD R0, R96, 0xb ;  /* 0x0000000b60007836 */ /* 0x000fe20000000000 */
[----:B------:R3:W-:Y:S01]  /*160c0*/  @P5 STG.E.64 desc[UR14][R20.64], R10 ;  /* 0x0000000a14005986 */ /* 0x0007e2000c101b0e */
[----:B------:R-:W-:-:S03]  /*160d0*/  IADD3 R22, P5, R18, UR9, RZ ;  /* 0x0000000912167c10 */ /* 0x000fc6000ffbe0ff */
[C---:B------:R-:W-:Y:S02]  /*160e0*/  ISETP.LT.AND P1, PT, R0.reuse, UR6, !P1 ;  /* 0x0000000600007c0c */ /* 0x040fe4000cf21270 */
[----:B------:R-:W-:Y:S02]  /*160f0*/  ISETP.LT.AND P0, PT, R0, UR6, !P0 ;  /* 0x0000000600007c0c */ /* 0x000fe4000c701270 */
[----:B------:R-:W-:Y:S02]  /*16100*/  IADD3.X R23, R19, UR7, RZ, P5, !PT ;  /* 0x0000000713177c10 */ /* 0x000fe4000affe4ff */
[----:B-1----:R-:W-:-:S04]  /*16110*/  IADD3 R14, P6, R18, UR4, RZ ;  /* 0x00000004120e7c10 */ /* 0x002fc8000ffde0ff */
[----:B------:R-:W-:Y:S02]  /*16120*/  IADD3.X R15, R19, UR5, RZ, P6, !PT ;  /* 0x00000005130f7c10 */ /* 0x000fe4000b7fe4ff */
[C---:B--2---:R-:W-:Y:S02]  /*16130*/  IADD3 R18, P6, R14.reuse, UR4, RZ ;  /* 0x000000040e127c10 */ /* 0x044fe4000ffde0ff */
[----:B------:R-:W-:Y:S01]  /*16140*/  IADD3 R12, P5, R14, UR9, RZ ;  /* 0x000000090e0c7c10 */ /* 0x000fe2000ffbe0ff */
[----:B------:R3:W-:Y:S01]  /*16150*/  @P4 STG.E.64 desc[UR14][R14.64], R8 ;  /* 0x000000080e004986 */ /* 0x0007e2000c101b0e */
[C---:B------:R-:W-:Y:S02]  /*16160*/  IADD3.X R19, R15.reuse, UR5, RZ, P6, !PT ;  /* 0x000000050f137c10 */ /* 0x040fe4000b7fe4ff */
[----:B------:R-:W-:Y:S01]  /*16170*/  IADD3.X R13, R15, UR7, RZ, P5, !PT ;  /* 0x000000070f0d7c10 */ /* 0x000fe2000affe4ff */
[----:B------:R3:W-:Y:S04]  /*16180*/  @P3 STG.E.64 desc[UR14][R22.64], R6 ;  /* 0x0000000616003986 */ /* 0x0007e8000c101b0e */
[----:B------:R3:W-:Y:S04]  /*16190*/  @P1 STG.E.64 desc[UR14][R18.64], R4 ;  /* 0x0000000412001986 */ /* 0x0007e8000c101b0e */
[----:B------:R3:W-:Y:S02]  /*161a0*/  @P0 STG.E.64 desc[UR14][R12.64], R2 ;  /* 0x000000020c000986 */ /* 0x0007e4000c101b0e */
.L_x_287:
[----:B------:R-:W-:Y:S05]  /*161b0*/  BSYNC B1 ;  /* 0x0000000000017941 */ /* 0x000fea0003800000 */
.L_x_261:
[----:B------:R-:W-:Y:S01]  /*161c0*/  BAR.SYNC.DEFER_BLOCKING 0x0 ;  /* 0x0000000000007b1d */ /* 0x000fe20000010000 */
[----:B------:R-:W-:-:S05]  /*161d0*/  VIADD R0, R96, 0x10 ;  /* 0x0000001060007836 */ /* 0x000fca0000000000 */
[----:B------:R-:W-:Y:S01]  /*161e0*/  ULDC.64 UR4, c[0x0][0x2d0] ;  /* 0x0000b40000047ab9 */ /* 0x000fe20000000a00 */
[----:B------:R-:W-:Y:S01]  /*161f0*/  BSSY B1, `(.L_x_288) ;  /* 0x00001da000017945 */ /* 0x000fe20003800000 */
[----:B------:R-:W-:-:S04]  /*16200*/  IADD3 R16, P0, R16, UR4, RZ ;  /* 0x0000000410107c10 */ /* 0x000fc8000ff1e0ff */
[----:B------:R-:W-:Y:S01]  /*16210*/  IADD3.X R17, R17, UR5, RZ, P0, !PT ;  /* 0x0000000511117c10 */ /* 0x000fe200087fe4ff */
[----:B------:R-:W-:-:S04]  /*16220*/  DEPBAR.LE SB5, 0x5 ;  /* 0x0000d1400000791a */ /* 0x000fc80000000000 */
[----:B------:R-:W-:Y:S04]  /*16230*/  STS.128 [R95], R36 ;  /* 0x000000245f007388 */ /* 0x000fe80000000c00 */
[----:B------:R-:W-:Y:S04]  /*16240*/  STS.128 [R95+0x40], R40 ;  /* 0x000040285f007388 */ /* 0x000fe80000000c00 */
[----:B------:R-:W-:Y:S01]  /*16250*/  STS.128 [R95+0x80], R44 ;  /* 0x0000802c5f007388 */ /* 0x000fe20000000c00 */
[----:B------:R-:W-:-:S04]  /*16260*/  DEPBAR.LE SB5, 0x4 ;  /* 0x0000d1000000791a */ /* 0x000fc80000000000 */
[----:B------:R-:W-:Y:S01]  /*16270*/  STS.128 [R95+0xc0], R48 ;  /* 0x0000c0305f007388 */ /* 0x000fe20000000c00 */
[----:B------:R-:W-:Y:S06]  /*16280*/  BAR.SYNC.DEFER_BLOCKING 0x0 ;  /* 0x0000000000007b1d */ /* 0x000fec0000010000 */
[----:B---3--:R-:W2:Y:S04]  /*16290*/  LDS.64 R20, [R93+UR8] ;  /* 0x000000085d147984 */ /* 0x008ea80008000a00 */
[----:B------:R-:W3:Y:S04]  /*162a0*/  LDS.64 R14, [R93+UR8+0x100] ;  /* 0x000100085d0e7984 */ /* 0x000ee80008000a00 */
[----:B------:R-:W4:Y:S04]  /*162b0*/  LDS.64 R12, [R93+UR8+0x220] ;  /* 0x000220085d0c7984 */ /* 0x000f280008000a00 */
[----:B------:R-:W4:Y:S04]  /*162c0*/  LDS.64 R10, [R93+UR8+0x320] ;  /* 0x000320085d0a7984 */ /* 0x000f280008000a00 */
[----:B-1----:R-:W1:Y:S04]  /*162d0*/  LDS.64 R8, [R93+UR8+0x440] ;  /* 0x000440085d087984 */ /* 0x002e680008000a00 */
[----:B------:R-:W1:Y:S04]  /*162e0*/  LDS.64 R6, [R93+UR8+0x540] ;  /* 0x000540085d067984 */ /* 0x000e680008000a00 */
[----:B------:R-:W1:Y:S04]  /*162f0*/  LDS.64 R4, [R93+UR8+0x660] ;  /* 0x000660085d047984 */ /* 0x000e680008000a00 */
[----:B------:R-:W1:Y:S01]  /*16300*/  LDS.64 R2, [R93+UR8+0x760] ;  /* 0x000760085d027984 */ /* 0x000e620008000a00 */
[----:B--2---:R-:W-:-:S02]  /*16310*/  DMUL R20, R20, R116 ;  /* 0x0000007414147228 */ /* 0x004fc40000000000 */
[-C--:B---3--:R-:W-:Y:S02]  /*16320*/  DMUL R14, R14, R116.reuse ;  /* 0x000000740e0e7228 */ /* 0x088fe40000000000 */
[-C--:B----4-:R-:W-:Y:S02]  /*16330*/  DMUL R12, R12, R116.reuse ;  /* 0x000000740c0c7228 */ /* 0x090fe40000000000 */
[-C--:B------:R-:W-:Y:S02]  /*16340*/  DMUL R10, R10, R116.reuse ;  /* 0x000000740a0a7228 */ /* 0x080fe40000000000 */
[-C--:B-1----:R-:W-:Y:S02]  /*16350*/  DMUL R8, R8, R116.reuse ;  /* 0x0000007408087228 */ /* 0x082fe40000000000 */
[-C--:B------:R-:W-:Y:S02]  /*16360*/  DMUL R6, R6, R116.reuse ;  /* 0x0000007406067228 */ /* 0x080fe40000000000 */
[----:B------:R-:W-:-:S02]  /*16370*/  DMUL R4, R4, R116 ;  /* 0x0000007404047228 */ /* 0x000fc40000000000 */
        /* <DEDUP_REMOVED lines=29> */
.L_x_291:
        /* <DEDUP_REMOVED lines=23> */
.L_x_292:
[----:B------:R-:W-:Y:S05]  /*166c0*/  BSYNC B0 ;  /* 0x0000000000007941 */ /* 0x000fea0003800000 */
.L_x_290:
        /* <DEDUP_REMOVED lines=21> */
.L_x_294:
        /* <DEDUP_REMOVED lines=19> */
.L_x_295:
[----:B------:R-:W-:Y:S05]  /*16950*/  BSYNC B0 ;  /* 0x0000000000007941 */ /* 0x000fea0003800000 */
.L_x_293:
        /* <DEDUP_REMOVED lines=39> */
.L_x_297:
        /* <DEDUP_REMOVED lines=23> */
.L_x_298:
[----:B------:R-:W-:Y:S05]  /*16d40*/  BSYNC B0 ;  /* 0x0000000000007941 */ /* 0x000fea0003800000 */
.L_x_296:
        /* <DEDUP_REMOVED lines=21> */
.L_x_300:
        /* <DEDUP_REMOVED lines=19> */
.L_x_301:
[----:B------:R-:W-:Y:S05]  /*16fd0*/  BSYNC B0 ;  /* 0x0000000000007941 */ /* 0x000fea0003800000 */
.L_x_299:
        /* <DEDUP_REMOVED lines=37> */
.L_x_303:
        /* <DEDUP_REMOVED lines=23> */
.L_x_304:
[----:B------:R-:W-:Y:S05]  /*173a0*/  BSYNC B0 ;  /* 0x0000000000007941 */ /* 0x000fea0003800000 */
.L_x_302:
        /* <DEDUP_REMOVED lines=21> */
.L_x_306:
        /* <DEDUP_REMOVED lines=19> */
.L_x_307:
[----:B------:R-:W-:Y:S05]  /*17630*/  BSYNC B0 ;  /* 0x0000000000007941 */ /* 0x000fea0003800000 */
.L_x_305:
        /* <DEDUP_REMOVED lines=37> */
.L_x_309:
        /* <DEDUP_REMOVED lines=23> */
.L_x_310:
[----:B------:R-:W-:Y:S05]  /*17a00*/  BSYNC B0 ;  /* 0x0000000000007941 */ /* 0x000fea0003800000 */
.L_x_308:
        /* <DEDUP_REMOVED lines=21> */
.L_x_312:
        /* <DEDUP_REMOVED lines=19> */
.L_x_313:
[----:B------:R-:W-:Y:S05]  /*17c90*/  BSYNC B0 ;  /* 0x0000000000007941 */ /* 0x000fea0003800000 */
.L_x_311:
        /* <DEDUP_REMOVED lines=9> */
.L_x_289:
        /* <DEDUP_REMOVED lines=13> */
[----:B------:R1:W-:Y:S01]  /*17e00*/  @P3 STG.E.64 desc[UR14][R16.64], R20 ;  /* 0x0000001410003986 */ /* 0x0003e2000c101b0e */
        /* <DEDUP_REMOVED lines=9> */
[----:B------:R3:W-:Y:S04]  /*17ea0*/  @P5 STG.E.64 desc[UR14][R22.64], R10 ;  /* 0x0000000a16005986 */ /* 0x0007e8000c101b0e */
[----:B------:R-:W-:-:S02]  /*17eb0*/  ISETP.LT.AND P1, PT, R0, UR6, !P1 ;  /* 0x0000000600007c0c */ /* 0x000fc4000cf21270 */
[----:B------:R-:W-:Y:S02]  /*17ec0*/  ISETP.LT.AND P0, PT, R0, UR6, !P0 ;  /* 0x0000000600007c0c */ /* 0x000fe4000c701270 */
[C---:B-1----:R-:W-:Y:S02]  /*17ed0*/  IADD3 R20, P5, R18.reuse, UR9, RZ ;  /* 0x0000000912147c10 */ /* 0x042fe4000ffbe0ff */
[----:B--2---:R-:W-:Y:S02]  /*17ee0*/  IADD3 R14, P6, R18, UR4, RZ ;  /* 0x00000004120e7c10 */ /* 0x004fe4000ffde0ff */
[C---:B------:R-:W-:Y:S02]  /*17ef0*/  IADD3.X R21, R19.reuse, UR7, RZ, P5, !PT ;  /* 0x0000000713157c10 */ /* 0x040fe4000affe4ff */
[----:B------:R-:W-:Y:S02]  /*17f00*/  IADD3.X R15, R19, UR5, RZ, P6, !PT ;  /* 0x00000005130f7c10 */ /* 0x000fe4000b7fe4ff */
[----:B---3--:R-:W-:-:S02]  /*17f10*/  IADD3 R18, P6, R14, UR4, RZ ;  /* 0x000000040e127c10 */ /* 0x008fc4000ffde0ff */
[----:B------:R-:W-:Y:S01]  /*17f20*/  IADD3 R12, P5, R14, UR9, RZ ;  /* 0x000000090e0c7c10 */ /* 0x000fe2000ffbe0ff */
[----:B------:R2:W-:Y:S01]  /*17f30*/  @P4 STG.E.64 desc[UR14][R14.64], R8 ;  /* 0x000000080e004986 */ /* 0x0005e2000c101b0e */
[C---:B------:R-:W-:Y:S02]  /*17f40*/  IADD3.X R19, R15.reuse, UR5, RZ, P6, !PT ;  /* 0x000000050f137c10 */ /* 0x040fe4000b7fe4ff */
[----:B------:R-:W-:Y:S01]  /*17f50*/  IADD3.X R13, R15, UR7, RZ, P5, !PT ;  /* 0x000000070f0d7c10 */ /* 0x000fe2000affe4ff */
[----:B------:R2:W-:Y:S04]  /*17f60*/  @P3 STG.E.64 desc[UR14][R20.64], R6 ;  /* 0x0000000614003986 */ /* 0x0005e8000c101b0e */
[----:B------:R2:W-:Y:S04]  /*17f70*/  @P1 STG.E.64 desc[UR14][R18.64], R4 ;  /* 0x0000000412001986 */ /* 0x0005e8000c101b0e */
[----:B------:R2:W-:Y:S02]  /*17f80*/  @P0 STG.E.64 desc[UR14][R12.64], R2 ;  /* 0x000000020c000986 */ /* 0x0005e4000c101b0e */
.L_x_314:
[----:B------:R-:W-:Y:S05]  /*17f90*/  BSYNC B1 ;  /* 0x0000000000017941 */ /* 0x000fea0003800000 */
.L_x_288:
[----:B------:R-:W-:Y:S01]  /*17fa0*/  BAR.SYNC.DEFER_BLOCKING 0x0 ;  /* 0x0000000000007b1d */ /* 0x000fe20000010000 */
[----:B------:R-:W-:-:S05]  /*17fb0*/  VIADD R0, R96, 0x18 ;  /* 0x0000001860007836 */ /* 0x000fca0000000000 */
[----:B------:R-:W-:Y:S02]  /*17fc0*/  ULDC.64 UR4, c[0x0][0x2d0] ;  /* 0x0000b40000047ab9 */ /* 0x000fe40000000a00 */
[----:B--2---:R-:W-:-:S04]  /*17fd0*/  IADD3 R14, P0, R16, UR4, RZ ;  /* 0x00000004100e7c10 */ /* 0x004fc8000ff1e0ff */
[----:B------:R-:W-:Y:S01]  /*17fe0*/  IADD3.X R15, R17, UR5, RZ, P0, !PT ;  /* 0x00000005110f7c10 */ /* 0x000fe200087fe4ff */
[----:B-----5:R-:W-:Y:S04]  /*17ff0*/  STS.128 [R95], R64 ;  /* 0x000000405f007388 */ /* 0x020fe80000000c00 */
[----:B------:R-:W-:Y:S04]  /*18000*/  STS.128 [R95+0x40], R60 ;  /* 0x0000403c5f007388 */ /* 0x000fe80000000c00 */
[----:B------:R-:W-:Y:S04]  /*18010*/  STS.128 [R95+0x80], R56 ;  /* 0x000080385f007388 */ /* 0x000fe80000000c00 */
[----:B------:R-:W-:Y:S01]  /*18020*/  STS.128 [R95+0xc0], R52 ;  /* 0x0000c0345f007388 */ /* 0x000fe20000000c00 */
[----:B------:R-:W-:Y:S06]  /*18030*/  BAR.SYNC.DEFER_BLOCKING 0x0 ;  /* 0x0000000000007b1d */ /* 0x000fec0000010000 */
[----:B------:R-:W2:Y:S04]  /*18040*/  LDS.64 R18, [R93+UR8] ;  /* 0x000000085d127984 */ /* 0x000ea80008000a00 */
[----:B------:R-:W3:Y:S04]  /*18050*/  LDS.64 R12, [R93+UR8+0x100] ;  /* 0x000100085d0c7984 */ /* 0x000ee80008000a00 */
[----:B------:R-:W4:Y:S04]  /*18060*/  LDS.64 R10, [R93+UR8+0x220] ;  /* 0x000220085d0a7984 */ /* 0x000f280008000a00 */
[----:B-1----:R-:W1:Y:S04]  /*18070*/  LDS.64 R8, [R93+UR8+0x320] ;  /* 0x000320085d087984 */ /* 0x002e680008000a00 */
[----:B------:R-:W1:Y:S04]  /*18080*/  LDS.64 R6, [R93+UR8+0x440] ;  /* 0x000440085d067984 */ /* 0x000e680008000a00 */
[----:B------:R-:W1:Y:S04]  /*18090*/  LDS.64 R4, [R93+UR8+0x540] ;  /* 0x000540085d047984 */ /* 0x000e680008000a00 */
[----:B------:R-:W1:Y:S04]  /*180a0*/  LDS.64 R2, [R93+UR8+0x660] ;  /* 0x000660085d027984 */ /* 0x000e680008000a00 */
[----:B------:R-:W1:Y:S01]  /*180b0*/  LDS.64 R20, [R93+UR8+0x760] ;  /* 0x000760085d147984 */ /* 0x000e620008000a00 */
[----:B--2---:R-:W-:-:S02]  /*180c0*/  DMUL R18, R18, R116 ;  /* 0x0000007412127228 */ /* 0x004fc40000000000 */
[-C--:B---3--:R-:W-:Y:S02]  /*180d0*/  DMUL R12, R12, R116.reuse ;  /* 0x000000740c0c7228 */ /* 0x088fe40000000000 */
[-C--:B----4-:R-:W-:Y:S02]  /*180e0*/  DMUL R10, R10, R116.reuse ;  /* 0x000000740a0a7228 */ /* 0x090fe40000000000 */
[-C--:B-1----:R-:W-:Y:S02]  /*180f0*/  DMUL R8, R8, R116.reuse ;  /* 0x0000007408087228 */ /* 0x082fe40000000000 */
[-C--:B------:R-:W-:Y:S02]  /*18100*/  DMUL R6, R6, R116.reuse ;  /* 0x0000007406067228 */ /* 0x080fe40000000000 */
        /* <DEDUP_REMOVED lines=31> */
.L_x_317:
        /* <DEDUP_REMOVED lines=23> */
.L_x_318:
[----:B------:R-:W-:Y:S05]  /*18470*/  BSYNC B0 ;  /* 0x0000000000007941 */ /* 0x000fea0003800000 */
.L_x_316:
        /* <DEDUP_REMOVED lines=21> */
.L_x_320:
        /* <DEDUP_REMOVED lines=19> */
.L_x_321:
[----:B------:R-:W-:Y:S05]  /*18700*/  BSYNC B0 ;  /* 0x0000000000007941 */ /* 0x000fea0003800000 */
.L_x_319:
        /* <DEDUP_REMOVED lines=39> */
.L_x_323:
        /* <DEDUP_REMOVED lines=23> */
.L_x_324:
[----:B------:R-:W-:Y:S05]  /*18af0*/  BSYNC B0 ;  /* 0x0000000000007941 */ /* 0x000fea0003800000 */
.L_x_322:
        /* <DEDUP_REMOVED lines=21> */
.L_x_326:
        /* <DEDUP_REMOVED lines=19> */
.L_x_327:
[----:B------:R-:W-:Y:S05]  /*18d80*/  BSYNC B0 ;  /* 0x0000000000007941 */ /* 0x000fea0003800000 */
.L_x_325:
        /* <DEDUP_REMOVED lines=39> */
.L_x_329:
        /* <DEDUP_REMOVED lines=23> */
.L_x_330:
[----:B------:R-:W-:Y:S05]  /*19170*/  BSYNC B0 ;  /* 0x0000000000007941 */ /* 0x000fea0003800000 */
.L_x_328:
        /* <DEDUP_REMOVED lines=21> */
.L_x_332:
        /* <DEDUP_REMOVED lines=19> */
.L_x_333:
[----:B------:R-:W-:Y:S05]  /*19400*/  BSYNC B0 ;  /* 0x0000000000007941 */ /* 0x000fea0003800000 */
.L_x_331:
        /* <DEDUP_REMOVED lines=37> */
.L_x_335:
        /* <DEDUP_REMOVED lines=23> */
.L_x_336:
[----:B------:R-:W-:Y:S05]  /*197d0*/  BSYNC B0 ;  /* 0x0000000000007941 */ /* 0x000fea0003800000 */
.L_x_334:
        /* <DEDUP_REMOVED lines=22> */
.L_x_338:
[----:B-1----:R-:W1:Y:S01]  /*19940*/  I2F.U32.RP R3, R5 ;  /* 0x0000000500037306 */ /* 0x002e620000209000 */
[----:B------:R-:W-:-:S07]  /*19950*/  MOV R105, RZ ;  /* 0x000000ff00697202 */ /* 0x000fce0000000f00 */
[----:B-1----:R-:W1:Y:S02]  /*19960*/  MUFU.RCP R8, R3 ;  /* 0x0000000300087308 */ /* 0x002e640000001000 */
[----:B-1----:R-:W-:-:S06]  /*19970*/  VIADD R8, R8, 0xffffffe ;  /* 0x0ffffffe08087836 */ /* 0x002fcc0000000000 */
        /* <DEDUP_REMOVED lines=15> */
.L_x_339:
[----:B------:R-:W-:Y:S05]  /*19a70*/  BSYNC B0 ;  /* 0x0000000000007941 */ /* 0x000fea0003800000 */
.L_x_337:
[--C-:B------:R-:W-:Y:S02]  /*19a80*/  SHF.R.U64 R5, R104, 0x3, R105.reuse ;  /* 0x0000000368057819 */ /* 0x100fe40000001269 */
[----:B------:R-:W-:Y:S02]  /*19a90*/  SHF.R.U32.HI R3, RZ, 0x3, R105 ;  /* 0x00000003ff037819 */ /* 0x000fe40000011669 */
[----:B------:R-:W-:-:S04]  /*19aa0*/  ISETP.LE.U32.AND P1, PT, R0, R5, PT ;  /* 0x000000050000720c */ /* 0x000fc80003f23070 */
[----:B------:R-:W-:-:S13]  /*19ab0*/  ISETP.LE.U32.AND.EX P0, PT, R4, R3, P0, P1 ;  /* 0x000000030400720c */ /* 0x000fda0000703110 */
[----:B------:R-:W-:Y:S05]  /*19ac0*/  @!P0 BRA `(.L_x_233) ;  /* 0x0000000000a08947 */ /* 0x000fea0003800000 */
[----:B------:R1:W-:Y:S01]  /*19ad0*/  STG.E.64 desc[UR14][R6.64+0x100], R116 ;  /* 0x0001007406007986 */ /* 0x0003e2000c101b0e */
[----:B------:R-:W-:Y:S05]  /*19ae0*/  BRA `(.L_x_233) ;  /* 0x0000000000987947 */ /* 0x000fea0003800000 */
.L_x_315:
        /* <DEDUP_REMOVED lines=9> */
[----:B------:R-:W-:Y:S02]  /*19b80*/  UIADD3.X UR7, URZ, UR5, URZ, UP0, !UPT ;  /* 0x000000053f077290 */ /* 0x000fe400087fe43f */
[----:B------:R-:W-:Y:S02]  /*19b90*/  IADD3 R20, P6, R14, UR8, RZ ;  /* 0x000000080e147c10 */ /* 0x000fe4000ffde0ff */
[C---:B------:R-:W-:Y:S02]  /*19ba0*/  ISETP.LT.AND P4, PT, R0.reuse, UR6, !P0 ;  /* 0x0000000600007c0c */ /* 0x040fe4000c781270 */
[----:B------:R-:W-:Y:S01]  /*19bb0*/  ISETP.LT.AND P3, PT, R0, UR6, !P5 ;  /* 0x0000000600007c0c */ /* 0x000fe2000ef61270 */
[C---:B------:R-:W-:Y:S01]  /*19bc0*/  VIADD R0, R96.reuse, 0x1a ;  /* 0x0000001a60007836 */ /* 0x040fe20000000000 */
[----:B------:R-:W-:Y:S01]  /*19bd0*/  @P2 STG.E.64 desc[UR14][R14.64], R18 ;  /* 0x000000120e002986 */ /* 0x000fe2000c101b0e */
[----:B------:R-:W-:Y:S01]  /*19be0*/  VIADD R96, R96, 0x1b ;  /* 0x0000001b60607836 */ /* 0x000fe20000000000 */
[----:B------:R-:W-:-:S02]  /*19bf0*/  IADD3.X R21, R15, UR7, RZ, P6, !PT ;  /* 0x000000070f157c10 */ /* 0x000fc4000b7fe4ff */
[----:B------:R1:W-:Y:S01]  /*19c00*/  @P1 STG.E.64 desc[UR14][R14.64+0x100], R12 ;  /* 0x0001000c0e001986 */ /* 0x0003e2000c101b0e */
[----:B------:R-:W-:Y:S02]  /*19c10*/  IADD3 R16, P1, R14, UR4, RZ ;  /* 0x000000040e107c10 */ /* 0x000fe4000ff3e0ff */
[C---:B------:R-:W-:Y:S02]  /*19c20*/  ISETP.LT.AND P2, PT, R0.reuse, UR6, !P0 ;  /* 0x0000000600007c0c */ /* 0x040fe4000c741270 */
[----:B------:R-:W-:Y:S02]  /*19c30*/  IADD3.X R17, R15, UR5, RZ, P1, !PT ;  /* 0x000000050f117c10 */ /* 0x000fe40008ffe4ff */
[----:B------:R-:W-:Y:S02]  /*19c40*/  ISETP.LT.AND P1, PT, R0, UR6, !P5 ;  /* 0x0000000600007c0c */ /* 0x000fe4000ef21270 */
[C---:B------:R-:W-:Y:S01]  /*19c50*/  ISETP.LT.AND P0, PT, R96.reuse, UR6, !P0 ;  /* 0x0000000660007c0c */ /* 0x040fe2000c701270 */
[----:B------:R2:W-:Y:S01]  /*19c60*/  @P4 STG.E.64 desc[UR14][R16.64], R10 ;  /* 0x0000000a10004986 */ /* 0x0005e2000c101b0e */
[----:B------:R-:W-:-:S02]  /*19c70*/  ISETP.LT.AND P5, PT, R96, UR6, !P5 ;  /* 0x0000000660007c0c */ /* 0x000fc4000efa1270 */
[C---:B------:R-:W-:Y:S01]  /*19c80*/  IADD3 R22, P6, R16.reuse, UR8, RZ ;  /* 0x0000000810167c10 */ /* 0x040fe2000ffde0ff */
[----:B------:R2:W-:Y:S03]  /*19c90*/  @P3 STG.E.64 desc[UR14][R20.64], R8 ;  /* 0x0000000814003986 */ /* 0x0005e6000c101b0e */
[----:B------:R-:W-:Y:S02]  /*19ca0*/  IADD3.X R23, R17, UR7, RZ, P6, !PT ;  /* 0x0000000711177c10 */ /* 0x000fe4000b7fe4ff */
[----:B-1----:R-:W-:-:S04]  /*19cb0*/  IADD3 R12, P4, R16, UR4, RZ ;  /* 0x00000004100c7c10 */ /* 0x002fc8000ff9e0ff */
        /* <DEDUP_REMOVED lines=9> */
.L_x_233:
[----:B------:R-:W-:Y:S05]  /*19d50*/  BSYNC B2 ;  /* 0x0000000000027941 */ /* 0x000fea0003800000 */
.L_x_17:
[----:B-12---:R-:W1:Y:S08]  /*19d60*/  LDC R2, c[0x0][0x224] ;  /* 0x00008900ff027b82 */ /* 0x006e700000000800 */
[----:B------:R-:W2:Y:S01]  /*19d70*/  LDC R0, c[0x0][0x320] ;  /* 0x0000c800ff007b82 */ /* 0x000ea20000000800 */
[----:B-1----:R-:W-:-:S04]  /*19d80*/  ISETP.GT.AND P0, PT, R2, 0x1, PT ;  /* 0x000000010200780c */ /* 0x002fc80003f04270 */
[----:B--2---:R-:W-:-:S13]  /*19d90*/  ISETP.EQ.AND P0, PT, R0, RZ, P0 ;  /* 0x000000ff0000720c */ /* 0x004fda0000702270 */
[----:B------:R-:W-:Y:S05]  /*19da0*/  @!P0 EXIT ;  /* 0x000000000000894d */ /* 0x000fea0003800000 */
[----:B------:R-:W1:Y:S01]  /*19db0*/  S2R R0, SR_TID.X ;  /* 0x0000000000007919 */ /* 0x000e620000002100 */
[----:B------:R-:W-:Y:S01]  /*19dc0*/  VIADD R3, R110, 0x1 ;  /* 0x000000016e037836 */ /* 0x000fe20000000000 */
[----:B------:R-:W-:Y:S04]  /*19dd0*/  BAR.SYNC.DEFER_BLOCKING 0x0 ;  /* 0x0000000000007b1d */ /* 0x000fe80000010000 */
[----:B------:R-:W-:-:S04]  /*19de0*/  ISETP.NE.AND P1, PT, R3, R2, PT ;  /* 0x000000020300720c */ /* 0x000fc80003f25270 */
[----:B------:R-:W-:Y:S02]  /*19df0*/  SEL R2, R3, RZ, P1 ;  /* 0x000000ff03027207 */ /* 0x000fe40000800000 */
[----:B-1----:R-:W-:-:S13]  /*19e00*/  ISETP.GT.AND P0, PT, R0, RZ, PT ;  /* 0x000000ff0000720c */ /* 0x002fda0003f04270 */
[----:B------:R-:W-:Y:S05]  /*19e10*/  @P0 EXIT ;  /* 0x000000000000094d */ /* 0x000fea0003800000 */
[----:B------:R-:W1:Y:S01]  /*19e20*/  S2R R3, SR_CTAID.Y ;  /* 0x0000000000037919 */ /* 0x000e620000002600 */
[----:B------:R-:W2:Y:S01]  /*19e30*/  S2UR UR6, SR_CTAID.X ;  /* 0x00000000000679c3 */ /* 0x000ea20000002500 */
[----:B------:R-:W-:Y:S01]  /*19e40*/  ULDC UR5, c[0x0][0x228] ;  /* 0x00008a0000057ab9 */ /* 0x000fe20000000800 */
[----:B------:R-:W-:Y:S02]  /*19e50*/  UMOV UR4, 0xffffffff ;  /* 0xffffffff00047882 */ /* 0x000fe40000000000 */
[----:B------:R-:W-:-:S04]  /*19e60*/  USHF.L.U32 UR4, UR4, UR5, URZ ;  /* 0x0000000504047299 */ /* 0x000fc8000800063f */
[----:B------:R-:W4:Y:S08]  /*19e70*/  LDC R0, c[0x0][0x21c] ;  /* 0x00008700ff007b82 */ /* 0x000f300000000800 */
[----:B---3--:R-:W3:Y:S01]  /*19e80*/  LDC.64 R4, c[0x0][0x370] ;  /* 0x0000dc00ff047b82 */ /* 0x008ee20000000a00 */
[----:B--2---:R-:W-:Y:S01]  /*19e90*/  ULOP3.LUT UR4, UR6, UR4, URZ, 0x30, !UPT ;  /* 0x0000000406047292 */ /* 0x004fe2000f8e303f */
[----:B-1----:R-:W-:Y:S01]  /*19ea0*/  SHF.L.U32 R3, R3, UR5, RZ ;  /* 0x0000000503037c19 */ /* 0x002fe200080006ff */
[----:B------:R-:W-:-:S04]  /*19eb0*/  USHF.R.S32.HI UR5, URZ, UR5, UR6 ;  /* 0x000000053f057299 */ /* 0x000fc80008011406 */
[----:B------:R-:W-:-:S05]  /*19ec0*/  IADD3 R3, R3, UR4, RZ ;  /* 0x0000000403037c10 */ /* 0x000fca000fffe0ff */
[----:B----4-:R-:W-:-:S04]  /*19ed0*/  IMAD R3, R3, R0, UR5 ;  /* 0x0000000503037e24 */ /* 0x010fc8000f8e0200 */
[----:B---3--:R-:W-:Y:S01]  /*19ee0*/  IMAD.WIDE R4, R3, 0x4, R4 ;  /* 0x0000000403047825 */ /* 0x008fe200078e0204 */
[----:B------:R-:W-:Y:S01]  /*19ef0*/  @!PT LDS RZ, [RZ] ;  /* 0x00000000fffff984 */ /* 0x000fe20000000800 */
[----:B------:R-:W-:Y:S01]  /*19f00*/  @!PT LDS RZ, [RZ] ;  /* 0x00000000fffff984 */ /* 0x000fe20000000800 */
[----:B------:R-:W-:Y:S01]  /*19f10*/  @!PT LDS RZ, [RZ] ;  /* 0x00000000fffff984 */ /* 0x000fe20000000800 */
[----:B------:R-:W-:Y:S01]  /*19f20*/  @!PT LDS RZ, [RZ] ;  /* 0x00000000fffff984 */ /* 0x000fe20000000800 */
[----:B------:R-:W-:Y:S06]  /*19f30*/  MEMBAR.ALL.GPU ;  /* 0x0000000000007992 */ /* 0x000fec000000a000 */
[----:B------:R-:W-:-:S00]  /*19f40*/  ERRBAR ;  /* 0x00000000000079ab */ /* 0x000fc00000000000 */
[----:B------:R-:W-:Y:S06]  /*19f50*/  CGAERRBAR ;  /* 0x00000000000075ab */ /* 0x000fec0000000000 */
[----:B------:R-:W-:Y:S01]  /*19f60*/  STG.E.STRONG.GPU desc[UR14][R4.64], R2 ;  /* 0x0000000204007986 */ /* 0x000fe2000c10f90e */
[----:B------:R-:W-:Y:S05]  /*19f70*/  EXIT ;  /* 0x000000000000794d */ /* 0x000fea0003800000 */
        .weak           $__internal_0_$__cuda_sm20_div_u64
        .type           $__internal_0_$__cuda_sm20_div_u64,@function
        .size           $__internal_0_$__cuda_sm20_div_u64,($__internal_1_$__cuda_sm20_rem_u64 - $__internal_0_$__cuda_sm20_div_u64)
$__internal_0_$__cuda_sm20_div_u64:
[----:B------:R-:W-:Y:S02]  /*19f80*/  IMAD.MOV.U32 R124, RZ, RZ, R103 ;  /* 0x000000ffff7c7224 */ /* 0x000fe400078e0067 */
[----:B------:R-:W-:-:S04]  /*19f90*/  IMAD.MOV.U32 R125, RZ, RZ, R106 ;  /* 0x000000ffff7d7224 */ /* 0x000fc800078e006a */
[----:B------:R-:W1:Y:S08]  /*19fa0*/  I2F.U64.RP R99, R124 ;  /* 0x0000007c00637312 */ /* 0x000e700000309000 */
[----:B-1----:R-:W1:Y:S02]  /*19fb0*/  MUFU.RCP R101, R99 ;  /* 0x0000006300657308 */ /* 0x002e640000001000 */
[----:B-1----:R-:W-:-:S06]  /*19fc0*/  IADD3 R101, R101, 0x1ffffffe, RZ ;  /* 0x1ffffffe65657810 */ /* 0x002fcc0007ffe0ff */
[----:B------:R-:W1:Y:S02]  /*19fd0*/  F2I.U64.TRUNC R122, R101 ;  /* 0x00000065007a7311 */ /* 0x000e64000020d800 */
[----:B-1----:R-:W-:-:S04]  /*19fe0*/  IMAD.WIDE.U32 R108, R122, R103, RZ ;  /* 0x000000677a6c7225 */ /* 0x002fc800078e00ff */
[C---:B------:R-:W-:Y:S01]  /*19ff0*/  IMAD R100, R122.reuse, R106, R109 ;  /* 0x0000006a7a647224 */ /* 0x040fe200078e026d */
[----:B------:R-:W-:Y:S02]  /*1a000*/  IADD3 R102, P3, RZ, -R108, RZ ;  /* 0x8000006cff667210 */ /* 0x000fe40007f7e0ff */
[----:B------:R-:W-:Y:S01]  /*1a010*/  MOV R109, R122 ;  /* 0x0000007a006d7202 */ /* 0x000fe20000000f00 */
[----:B------:R-:W-:Y:S02]  /*1a020*/  IMAD R100, R123, R103, R100 ;  /* 0x000000677b647224 */ /* 0x000fe400078e0264 */
[----:B------:R-:W-:-:S04]  /*1a030*/  IMAD.HI.U32 R108, R122, R102, RZ ;  /* 0x000000667a6c7227 */ /* 0x000fc800078e00ff */
[----:B------:R-:W-:-:S04]  /*1a040*/  IMAD.X R100, RZ, RZ, ~R100, P3 ;  /* 0x000000ffff647224 */ /* 0x000fc800018e0e64 */
[----:B------:R-:W-:-:S04]  /*1a050*/  IMAD.WIDE.U32 R108, P5, R122, R100, R108 ;  /* 0x000000647a6c7225 */ /* 0x000fc800078a006c */
[C---:B------:R-:W-:Y:S02]  /*1a060*/  IMAD R99, R123.reuse, R100, RZ ;  /* 0x000000647b637224 */ /* 0x040fe400078e02ff */
[----:B------:R-:W-:-:S04]  /*1a070*/  IMAD.HI.U32 R102, P4, R123, R102, R108 ;  /* 0x000000667b667227 */ /* 0x000fc8000788006c */
[----:B------:R-:W-:Y:S01]  /*1a080*/  IMAD.HI.U32 R100, R123, R100, RZ ;  /* 0x000000647b647227 */ /* 0x000fe200078e00ff */
[----:B------:R-:W-:-:S03]  /*1a090*/  IADD3 R109, P3, R99, R102, RZ ;  /* 0x00000066636d7210 */ /* 0x000fc60007f7e0ff */
[----:B------:R-:W-:Y:S02]  /*1a0a0*/  IMAD.X R100, R100, 0x1, R123, P5 ;  /* 0x0000000164647824 */ /* 0x000fe400028e067b */
[----:B------:R-:W-:-:S03]  /*1a0b0*/  IMAD.WIDE.U32 R122, R109, R103, RZ ;  /* 0x000000676d7a7225 */ /* 0x000fc600078e00ff */
[----:B------:R-:W-:Y:S01]  /*1a0c0*/  IADD3.X R101, RZ, RZ, R100, P3, P4 ;  /* 0x000000ffff657210 */ /* 0x000fe20001fe8464 */
[----:B------:R-:W-:Y:S01]  /*1a0d0*/  IMAD R100, R109, R106, R123 ;  /* 0x0000006a6d647224 */ /* 0x000fe200078e027b */
[----:B------:R-:W-:-:S03]  /*1a0e0*/  IADD3 R102, P3, RZ, -R122, RZ ;  /* 0x8000007aff667210 */ /* 0x000fc60007f7e0ff */
[----:B------:R-:W-:Y:S02]  /*1a0f0*/  IMAD R100, R101, R103, R100 ;  /* 0x0000006765647224 */ /* 0x000fe400078e0264 */
[----:B------:R-:W-:-:S03]  /*1a100*/  IMAD.HI.U32 R108, R109, R102, RZ ;  /* 0x000000666d6c7227 */ /* 0x000fc600078e00ff */
[----:B------:R-:W-:-:S05]  /*1a110*/  IADD3.X R100, RZ, ~R100, RZ, P3, !PT ;  /* 0x80000064ff647210 */ /* 0x000fca0001ffe4ff */
[----:B------:R-:W-:-:S04]  /*1a120*/  IMAD.WIDE.U32 R108, P5, R109, R100, R108 ;  /* 0x000000646d6c7225 */ /* 0x000fc800078a006c */
[C---:B------:R-:W-:Y:S02]  /*1a130*/  IMAD R99, R101.reuse, R100, RZ ;  /* 0x0000006465637224 */ /* 0x040fe400078e02ff */
[----:B------:R-:W-:Y:S01]  /*1a140*/  IMAD.HI.U32 R102, P4, R101, R102, R108 ;  /* 0x0000006665667227 */ /* 0x000fe2000788006c */
[----:B------:R-:W-:-:S03]  /*1a150*/  MOV R109, RZ ;  /* 0x000000ff006d7202 */ /* 0x000fc60000000f00 */
[----:B------:R-:W-:Y:S01]  /*1a160*/  IMAD.HI.U32 R100, R101, R100, RZ ;  /* 0x0000006465647227 */ /* 0x000fe200078e00ff */
[----:B------:R-:W-:-:S03]  /*1a170*/  IADD3 R99, P3, R99, R102, RZ ;  /* 0x0000006663637210 */ /* 0x000fc60007f7e0ff */
[----:B------:R-:W-:Y:S02]  /*1a180*/  IMAD.X R100, R100, 0x1, R101, P5 ;  /* 0x0000000164647824 */ /* 0x000fe400028e0665 */
[----:B------:R-:W-:-:S03]  /*1a190*/  IMAD.HI.U32 R108, R99, R98, RZ ;  /* 0x00000062636c7227 */ /* 0x000fc600078e00ff */
[----:B------:R-:W-:Y:S01]  /*1a1a0*/  IADD3.X R102, RZ, RZ, R100, P3, P4 ;  /* 0x000000ffff667210 */ /* 0x000fe20001fe8464 */
[----:B------:R-:W-:-:S04]  /*1a1b0*/  IMAD.WIDE.U32 R100, R99, R97, R108 ;  /* 0x0000006163647225 */ /* 0x000fc800078e006c */
[C---:B------:R-:W-:Y:S02]  /*1a1c0*/  IMAD R105, R102.reuse, R97, RZ ;  /* 0x0000006166697224 */ /* 0x040fe400078e02ff */
[----:B------:R-:W-:-:S04]  /*1a1d0*/  IMAD.HI.U32 R100, P4, R102, R98, R100 ;  /* 0x0000006266647227 */ /* 0x000fc80007880064 */
[----:B------:R-:W-:Y:S01]  /*1a1e0*/  IMAD.HI.U32 R99, R102, R97, RZ ;  /* 0x0000006166637227 */ /* 0x000fe200078e00ff */
[----:B------:R-:W-:-:S03]  /*1a1f0*/  IADD3 R105, P3, R105, R100, RZ ;  /* 0x0000006469697210 */ /* 0x000fc60007f7e0ff */
[----:B------:R-:W-:Y:S02]  /*1a200*/  IMAD.X R99, RZ, RZ, R99, P4 ;  /* 0x000000ffff637224 */ /* 0x000fe400020e0663 */
[----:B------:R-:W-:-:S03]  /*1a210*/  IMAD.WIDE.U32 R100, R105, R103, RZ ;  /* 0x0000006769647225 */ /* 0x000fc600078e00ff */
[----:B------:R-:W-:Y:S01]  /*1a220*/  IADD3.X R108, RZ, R99, RZ, P3, !PT ;  /* 0x00000063ff6c7210 */ /* 0x000fe20001ffe4ff */
[----:B------:R-:W-:Y:S01]  /*1a230*/  IMAD R99, R105, R106, R101 ;  /* 0x0000006a69637224 */ /* 0x000fe200078e0265 */
[----:B------:R-:W-:-:S03]  /*1a240*/  IADD3 R98, P3, -R100, R98, RZ ;  /* 0x0000006264627210 */ /* 0x000fc60007f7e1ff */
[-C--:B------:R-:W-:Y:S01]  /*1a250*/  IMAD R100, R108, R103.reuse, R99 ;  /* 0x000000676c647224 */ /* 0x080fe200078e0263 */
[----:B------:R-:W-:Y:S02]  /*1a260*/  ISETP.GE.U32.AND P5, PT, R98, R103, PT ;  /* 0x000000676200720c */ /* 0x000fe40003fa6070 */
[----:B------:R-:W-:Y:S01]  /*1a270*/  IADD3 R99, P4, -R103, R98, RZ ;  /* 0x0000006267637210 */ /* 0x000fe20007f9e1ff */
[----:B------:R-:W-:Y:S01]  /*1a280*/  IMAD.X R97, R97, 0x1, ~R100, P3 ;  /* 0x0000000161617824 */ /* 0x000fe200018e0e64 */
[----:B------:R-:W-:-:S04]  /*1a290*/  IADD3 R102, P3, R105, 0x1, RZ ;  /* 0x0000000169667810 */ /* 0x000fc80007f7e0ff */
[----:B------:R-:W-:Y:S01]  /*1a2a0*/  ISETP.GE.U32.AND.EX P5, PT, R97, R106, PT, P5 ;  /* 0x0000006a6100720c */ /* 0x000fe20003fa6150 */
[----:B------:R-:W-:Y:S01]  /*1a2b0*/  IMAD.X R101, RZ, RZ, R108, P3 ;  /* 0x000000ffff657224 */ /* 0x000fe200018e066c */
[----:B------:R-:W-:Y:S02]  /*1a2c0*/  IADD3.X R100, ~R106, R97, RZ, P4, !PT ;  /* 0x000000616a647210 */ /* 0x000fe400027fe5ff */
[----:B------:R-:W-:Y:S02]  /*1a2d0*/  SEL R98, R99, R98, P5 ;  /* 0x0000006263627207 */ /* 0x000fe40002800000 */
[----:B------:R-:W-:Y:S02]  /*1a2e0*/  SEL R102, R102, R105, P5 ;  /* 0x0000006966667207 */ /* 0x000fe40002800000 */
[----:B------:R-:W-:Y:S02]  /*1a2f0*/  SEL R97, R100, R97, P5 ;  /* 0x0000006164617207 */ /* 0x000fe40002800000 */
[----:B------:R-:W-:-:S02]  /*1a300*/  SEL R101, R101, R108, P5 ;  /* 0x0000006c65657207 */ /* 0x000fc40002800000 */
[----:B------:R-:W-:Y:S02]  /*1a310*/  ISETP.GE.U32.AND P5, PT, R98, R103, PT ;  /* 0x000000676200720c */ /* 0x000fe40003fa6070 */
[----:B------:R-:W-:Y:S02]  /*1a320*/  IADD3 R99, P4, R102, 0x1, RZ ;  /* 0x0000000166637810 */ /* 0x000fe40007f9e0ff */
[----:B------:R-:W-:Y:S02]  /*1a330*/  ISETP.NE.U32.AND P3, PT, R103, RZ, PT ;  /* 0x000000ff6700720c */ /* 0x000fe40003f65070 */
[----:B------:R-:W-:Y:S02]  /*1a340*/  ISETP.GE.U32.AND.EX P5, PT, R97, R106, PT, P5 ;  /* 0x0000006a6100720c */ /* 0x000fe40003fa6150 */
[----:B------:R-:W-:Y:S02]  /*1a350*/  IADD3.X R98, RZ, R101, RZ, P4, !PT ;  /* 0x00000065ff627210 */ /* 0x000fe400027fe4ff */
[----:B------:R-:W-:-:S02]  /*1a360*/  MOV R105, 0x0 ;  /* 0x0000000000697802 */ /* 0x000fc40000000f00 */
[----:B------:R-:W-:Y:S02]  /*1a370*/  ISETP.NE.AND.EX P3, PT, R106, RZ, PT, P3 ;  /* 0x000000ff6a00720c */ /* 0x000fe40003f65330 */
[----:B------:R-:W-:Y:S02]  /*1a380*/  SEL R99, R99, R102, P5 ;  /* 0x0000006663637207 */ /* 0x000fe40002800000 */
[----:B------:R-:W-:Y:S02]  /*1a390*/  SEL R98, R98, R101, P5 ;  /* 0x0000006562627207 */ /* 0x000fe40002800000 */
[----:B------:R-:W-:Y:S02]  /*1a3a0*/  SEL R99, R99, 0xffffffff, P3 ;  /* 0xffffffff63637807 */ /* 0x000fe40001800000 */
[----:B------:R-:W-:Y:S01]  /*1a3b0*/  SEL R98, R98, 0xffffffff, P3 ;  /* 0xffffffff62627807 */ /* 0x000fe20001800000 */
[----:B------:R-:W-:Y:S06]  /*1a3c0*/  RET.REL.NODEC R104 `(_ZN7cutlass6KernelINS_4gemm6kernel14RankKUniversalINS1_11threadblock13MmaMultistageINS1_9GemmShapeILi64ELi64ELi16EEENS_9transform11threadblock28PredicatedTileAccessIteratorINS_11MatrixShapeILi64ELi16EEEdNS_6layout11ColumnMajorELi1ENS8_31PitchLinearWarpStripedThreadMapINS_16PitchLinearShapeILi64ELi16EEELi128ENSG_ILi16ELi2EEELi1EEENS_5ArrayIdLi1ELb1EEELb0ENSD_9NoPermuteEEENS9_25RegularTileAccessIteratorISC_dNSD_43ColumnMajorTensorOpMultiplicandCongruous64bELi1ESJ_Li8EEELNS_4arch14CacheOperation4KindE0ENSA_INSB_ILi16ELi64EEEdNSD_8RowMajorELi0ESJ_SL_Lb0ESM_EENSO_ISU_dNSD_40RowMajorTensorOpMultiplicandCongruous64bELi0ESJ_Li8EEELST_0EdSV_NS4_9MmaPolicyINS1_4warp11MmaTensorOpINS6_ILi32ELi32ELi16EEEdSP_dSX_dSV_NS10_17MmaTensorOpPolicyINSR_3MmaINS6_ILi8ELi8ELi4EEELi32EdSV_dSE_dSV_NSR_13OpMultiplyAddEEENSB_ILi1ELi1EEEEELi1ELb0EbEENSB_ILi0ELi0EEES1B_Li1EEELi3ELNS1_23SharedMemoryClearOptionE0EbEENS_8epilogue11threadblock8EpilogueIS7_S1A_Li1ENS1G_27PredicatedTileIteratorBlas3INS1G_26OutputTileOptimalThreadMapINS1G_15OutputTileShapeILi64ELi8ELi2ELi1ELi1EEENS1K_ILi1ELi4ELi1ELi1ELi4EEELi128ELi1ELi64EEEdLNS_8BlasModeE1EEENS1F_4warp24FragmentIteratorTensorOpIS12_S15_dNSK_IdLi2ELb1EEESV_EENS1Q_20TileIteratorTensorOpIS12_S15_dSV_EENS1G_18SharedLoadIteratorINS1N_18CompactedThreadMapEdLi8EEENS1F_6thread17LinearCombinationIdLi1EddLNS1Z_9ScaleType4KindE0ELNS_15FloatRoundStyleE2EdEENSB_ILi0ELi4EEELi1ELi1EEENS4_30GemmIdentityThreadblockSwizzleILi1EEELNS_8FillModeE2EEEEEvNT_6ParamsE) ;  /* 0xfffffe5c680c7950 */ /* 0x000fec0003c3ffff */
        .weak           $__internal_1_$__cuda_sm20_rem_u64
        .type           $__internal_1_$__cuda_sm20_rem_u64,@function
        .size           $__internal_1_$__cuda_sm20_rem_u64,(.L_x_341 - $__internal_1_$__cuda_sm20_rem_u64)
$__internal_1_$__cuda_sm20_rem_u64:
[----:B------:R-:W-:Y:S01]  /*1a3d0*/  MOV R106, R102 ;  /* 0x00000066006a7202 */ /* 0x000fe20000000f00 */
[----:B------:R-:W-:-:S05]  /*1a3e0*/  IMAD.MOV.U32 R107, RZ, RZ, R99 ;  /* 0x000000ffff6b7224 */ /* 0x000fca00078e0063 */
        /* <DEDUP_REMOVED lines=44> */
[----:B------:R-:W-:-:S04]  /*1a6b0*/  ISETP.GE.U32.AND P4, PT, R103, R102, PT ;  /* 0x000000666700720c */ /* 0x000fc80003f86070 */
[----:B------:R-:W-:Y:S02]  /*1a6c0*/  IADD3.X R98, ~R98, R101, RZ, P3, !PT ;  /* 0x0000006562627210 */ /* 0x000fe40001ffe5ff */
[----:B------:R-:W-:Y:S02]  /*1a6d0*/  IADD3 R104, P3, -R102, R103, RZ ;  /* 0x0000006766687210 */ /* 0x000fe40007f7e1ff */
[C---:B------:R-:W-:Y:S02]  /*1a6e0*/  ISETP.GE.U32.AND.EX P4, PT, R98.reuse, R99, PT, P4 ;  /* 0x000000636200720c */ /* 0x040fe40003f86140 */
[----:B------:R-:W-:Y:S01]  /*1a6f0*/  MOV R101, 0x0 ;  /* 0x0000000000657802 */ /* 0x000fe20000000f00 */
[----:B------:R-:W-:Y:S01]  /*1a700*/  IMAD.X R97, R98, 0x1, ~R99, P3 ;  /* 0x0000000162617824 */ /* 0x000fe200018e0e63 */
[----:B------:R-:W-:Y:S02]  /*1a710*/  SEL R103, R104, R103, P4 ;  /* 0x0000006768677207 */ /* 0x000fe40002000000 */
[----:B------:R-:W-:-:S02]  /*1a720*/  ISETP.NE.U32.AND P3, PT, R102, RZ, PT ;  /* 0x000000ff6600720c */ /* 0x000fc40003f65070 */
[----:B------:R-:W-:Y:S02]  /*1a730*/  SEL R98, R97, R98, P4 ;  /* 0x0000006261627207 */ /* 0x000fe40002000000 */
[----:B------:R-:W-:Y:S02]  /*1a740*/  ISETP.GE.U32.AND P5, PT, R103, R102, PT ;  /* 0x000000666700720c */ /* 0x000fe40003fa6070 */
[----:B------:R-:W-:Y:S02]  /*1a750*/  IADD3 R104, P4, -R102, R103, RZ ;  /* 0x0000006766687210 */ /* 0x000fe40007f9e1ff */
[----:B------:R-:W-:Y:S02]  /*1a760*/  ISETP.GE.U32.AND.EX P5, PT, R98, R99, PT, P5 ;  /* 0x000000636200720c */ /* 0x000fe40003fa6150 */
[C---:B------:R-:W-:Y:S02]  /*1a770*/  IADD3.X R97, ~R99.reuse, R98, RZ, P4, !PT ;  /* 0x0000006263617210 */ /* 0x040fe400027fe5ff */
[----:B------:R-:W-:-:S02]  /*1a780*/  ISETP.NE.AND.EX P3, PT, R99, RZ, PT, P3 ;  /* 0x000000ff6300720c */ /* 0x000fc40003f65330 */
[----:B------:R-:W-:Y:S02]  /*1a790*/  SEL R104, R104, R103, P5 ;  /* 0x0000006768687207 */ /* 0x000fe40002800000 */
[----:B------:R-:W-:Y:S02]  /*1a7a0*/  SEL R97, R97, R98, P5 ;  /* 0x0000006261617207 */ /* 0x000fe40002800000 */
[----:B------:R-:W-:Y:S02]  /*1a7b0*/  SEL R104, R104, 0xffffffff, P3 ;  /* 0xffffffff68687807 */ /* 0x000fe40001800000 */
[----:B------:R-:W-:Y:S01]  /*1a7c0*/  SEL R105, R97, 0xffffffff, P3 ;  /* 0xffffffff61697807 */ /* 0x000fe20001800000 */
[----:B------:R-:W-:Y:S06]  /*1a7d0*/  RET.REL.NODEC R100 `(_ZN7cutlass6KernelINS_4gemm6kernel14RankKUniversalINS1_11threadblock13MmaMultistageINS1_9GemmShapeILi64ELi64ELi16EEENS_9transform11threadblock28PredicatedTileAccessIteratorINS_11MatrixShapeILi64ELi16EEEdNS_6layout11ColumnMajorELi1ENS8_31PitchLinearWarpStripedThreadMapINS_16PitchLinearShapeILi64ELi16EEELi128ENSG_ILi16ELi2EEELi1EEENS_5ArrayIdLi1ELb1EEELb0ENSD_9NoPermuteEEENS9_25RegularTileAccessIteratorISC_dNSD_43ColumnMajorTensorOpMultiplicandCongruous64bELi1ESJ_Li8EEELNS_4arch14CacheOperation4KindE0ENSA_INSB_ILi16ELi64EEEdNSD_8RowMajorELi0ESJ_SL_Lb0ESM_EENSO_ISU_dNSD_40RowMajorTensorOpMultiplicandCongruous64bELi0ESJ_Li8EEELST_0EdSV_NS4_9MmaPolicyINS1_4warp11MmaTensorOpINS6_ILi32ELi32ELi16EEEdSP_dSX_dSV_NS10_17MmaTensorOpPolicyINSR_3MmaINS6_ILi8ELi8ELi4EEELi32EdSV_dSE_dSV_NSR_13OpMultiplyAddEEENSB_ILi1ELi1EEEEELi1ELb0EbEENSB_ILi0ELi0EEES1B_Li1EEELi3ELNS1_23SharedMemoryClearOptionE0EbEENS_8epilogue11threadblock8EpilogueIS7_S1A_Li1ENS1G_27PredicatedTileIteratorBlas3INS1G_26OutputTileOptimalThreadMapINS1G_15OutputTileShapeILi64ELi8ELi2ELi1ELi1EEENS1K_ILi1ELi4ELi1ELi1ELi4EEELi128ELi1ELi64EEEdLNS_8BlasModeE1EEENS1F_4warp24FragmentIteratorTensorOpIS12_S15_dNSK_IdLi2ELb1EEESV_EENS1Q_20TileIteratorTensorOpIS12_S15_dSV_EENS1G_18SharedLoadIteratorINS1N_18CompactedThreadMapEdLi8EEENS1F_6thread17LinearCombinationIdLi1EddLNS1Z_9ScaleType4KindE0ELNS_15FloatRoundStyleE2EdEENSB_ILi0ELi4EEELi1ELi1EEENS4_30GemmIdentityThreadblockSwizzleILi1EEELNS_8FillModeE2EEEEEvNT_6ParamsE) ;  /* 0xfffffe5864087950 */ /* 0x000fec0003c3ffff */
.L_x_340:
[----:B------:R-:W-:-:S00]  /*1a7e0*/  BRA `(.L_x_340) ;  /* 0xfffffffc00fc7947 */ /* 0x000fc0000383ffff */
[----:B------:R-:W-:-:S00]  /*1a7f0*/  NOP ;  /* 0x0000000000007918 */ /* 0x000fc00000000000 */
        /* <DEDUP_REMOVED lines=8> */
.L_x_341:


//--------------------- .nv.shared._ZN7cutlass6KernelINS_4gemm6kernel14RankKUniversalINS1_11threadblock13MmaMultistageINS1_9GemmShapeILi64ELi64ELi16EEENS_9transform11threadblock28PredicatedTileAccessIteratorINS_11MatrixShapeILi64ELi16EEEdNS_6layout11ColumnMajorELi1ENS8_31PitchLinearWarpStripedThreadMapINS_16PitchLinearShapeILi64ELi16EEELi128ENSG_ILi16ELi2EEELi1EEENS_5ArrayIdLi1ELb1EEELb0ENSD_9NoPermuteEEENS9_25RegularTileAccessIteratorISC_dNSD_43ColumnMajorTensorOpMultiplicandCongruous64bELi1ESJ_Li8EEELNS_4arch14CacheOperation4KindE0ENSA_INSB_ILi16ELi64EEEdNSD_8RowMajorELi0ESJ_SL_Lb0ESM_EENSO_ISU_dNSD_40RowMajorTensorOpMultiplicandCongruous64bELi0ESJ_Li8EEELST_0EdSV_NS4_9MmaPolicyINS1_4warp11MmaTensorOpINS6_ILi32ELi32ELi16EEEdSP_dSX_dSV_NS10_17MmaTensorOpPolicyINSR_3MmaINS6_ILi8ELi8ELi4EEELi32EdSV_dSE_dSV_NSR_13OpMultiplyAddEEENSB_ILi1ELi1EEEEELi1ELb0EbEENSB_ILi0ELi0EEES1B_Li1EEELi3ELNS1_23SharedMemoryClearOptionE0EbEENS_8epilogue11threadblock8EpilogueIS7_S1A_Li1ENS1G_27PredicatedTileIteratorBlas3INS1G_26OutputTileOptimalThreadMapINS1G_15OutputTileShapeILi64ELi8ELi2ELi1ELi1EEENS1K_ILi1ELi4ELi1ELi1ELi4EEELi128ELi1ELi64EEEdLNS_8BlasModeE1EEENS1F_4warp24FragmentIteratorTensorOpIS12_S15_dNSK_IdLi2ELb1EEESV_EENS1Q_20TileIteratorTensorOpIS12_S15_dSV_EENS1G_18SharedLoadIteratorINS1N_18CompactedThreadMapEdLi8EEENS1F_6thread17LinearCombinationIdLi1EddLNS1Z_9ScaleType4KindE0ELNS_15FloatRoundStyleE2EdEENSB_ILi0ELi4EEELi1ELi1EEENS4_30GemmIdentityThreadblockSwizzleILi1EEELNS_8FillModeE2EEEEEvNT_6ParamsE --------------------------
	.section	.nv.shared._ZN7cutlass6KernelINS_4gemm6kernel14RankKUniversalINS1_11threadblock13MmaMultistageINS1_9GemmShapeILi64ELi64ELi16EEENS_9transform11threadblock28PredicatedTileAccessIteratorINS_11MatrixShapeILi64ELi16EEEdNS_6layout11ColumnMajorELi1ENS8_31PitchLinearWarpStripedThreadMapINS_16PitchLinearShapeILi64ELi16EEELi128ENSG_ILi16ELi2EEELi1EEENS_5ArrayIdLi1ELb1EEELb0ENSD_9NoPermuteEEENS9_25RegularTileAccessIteratorISC_dNSD_43ColumnMajorTensorOpMultiplicandCongruous64bELi1ESJ_Li8EEELNS_4arch14CacheOperation4KindE0ENSA_INSB_ILi16ELi64EEEdNSD_8RowMajorELi0ESJ_SL_Lb0ESM_EENSO_ISU_dNSD_40RowMajorTensorOpMultiplicandCongruous64bELi0ESJ_Li8EEELST_0EdSV_NS4_9MmaPolicyINS1_4warp11MmaTensorOpINS6_ILi32ELi32ELi16EEEdSP_dSX_dSV_NS10_17MmaTensorOpPolicyINSR_3MmaINS6_ILi8ELi8ELi4EEELi32EdSV_dSE_dSV_NSR_13OpMultiplyAddEEENSB_ILi1ELi1EEEEELi1ELb0EbEENSB_ILi0ELi0EEES1B_Li1EEELi3ELNS1_23SharedMemoryClearOptionE0EbEENS_8epilogue11threadblock8EpilogueIS7_S1A_Li1ENS1G_27PredicatedTileIteratorBlas3INS1G_26OutputTileOptimalThreadMapINS1G_15OutputTileShapeILi64ELi8ELi2ELi1ELi1EEENS1K_ILi1ELi4ELi1ELi1ELi4EEELi128ELi1ELi64EEEdLNS_8BlasModeE1EEENS1F_4warp24FragmentIteratorTensorOpIS12_S15_dNSK_IdLi2ELb1EEESV_EENS1Q_20TileIteratorTensorOpIS12_S15_dSV_EENS1G_18SharedLoadIteratorINS1N_18CompactedThreadMapEdLi8EEENS1F_6thread17LinearCombinationIdLi1EddLNS1Z_9ScaleType4KindE0ELNS_15FloatRoundStyleE2EdEENSB_ILi0ELi4EEELi1ELi1EEENS4_30GemmIdentityThreadblockSwizzleILi1EEELNS_8FillModeE2EEEEEvNT_6ParamsE,"aw",@nobits
	.sectionflags	@""
	.align	16
	.zero		1024


//--------------------- .nv.shared.reserved.0     --------------------------
	.section	.nv.shared.reserved.0,"aw",@nobits
	.weak		__nv_reservedSMEM_offset_0_alias
	.size		__nv_reservedSMEM_offset_0_alias, 0, 0
	.other		__nv_reservedSMEM_offset_0_alias,@"STO_CUDA_RESERVED_SHARED STV_DEFAULT"
__nv_reservedSMEM_offset_0_alias:
	.zero		0


//--------------------- .nv.global                --------------------------
	.section	.nv.global,"aw",@nobits
.nv.global:
	.type		_ZN39_INTERNAL_fd2be294_4_k_cu_e04d38f7_31224cute1_E,@object
	.size		_ZN39_INTERNAL_fd2be294_4_k_cu_e04d38f7_31224cute1_E,(_ZN39_INTERNAL_fd2be294_4_k_cu_e04d38f7_31224cuda3std3__45__cpo6cbeginE - _ZN39_INTERNAL_fd2be294_4_k_cu_e04d38f7_31224cute1_E)
_ZN39_INTERNAL_fd2be294_4_k_cu_e04d38f7_31224cute1_E:
	.zero		1
	.type		_ZN39_INTERNAL_fd2be294_4_k_cu_e04d38f7_31224cuda3std3__45__cpo6cbeginE,@object
	.size		_ZN39_INTERNAL_fd2be294_4_k_cu_e04d38f7_31224cuda3std3__45__cpo6cbeginE,(_ZN39_INTERNAL_fd2be294_4_k_cu_e04d38f7_31224cuda3std3__48in_placeE - _ZN39_INTERNAL_fd2be294_4_k_cu_e04d38f7_31224cuda3std3__45__cpo6cbeginE)
_ZN39_INTERNAL_fd2be294_4_k_cu_e04d38f7_31224cuda3std3__45__cpo6cbeginE:
	.zero		1
	.type		_ZN39_INTERNAL_fd2be294_4_k_cu_e04d38f7_31224cuda3std3__48in_placeE,@object
	.size		_ZN39_INTERNAL_fd2be294_4_k_cu_e04d38f7_31224cuda3std3__48in_placeE,(_ZN39_INTERNAL_fd2be294_4_k_cu_e04d38f7_31224cuda3std6ranges3__45__cpo9iter_moveE - _ZN39_INTERNAL_fd2be294_4_k_cu_e04d38f7_31224cuda3std3__48in_placeE)
_ZN39_INTERNAL_fd2be294_4_k_cu_e04d38f7_31224cuda3std3__48in_placeE:
	.zero		1
	.type		_ZN39_INTERNAL_fd2be294_4_k_cu_e04d38f7_31224cuda3std6ranges3__45__cpo9iter_moveE,@object
	.size		_ZN39_INTERNAL_fd2be294_4_k_cu_e04d38f7_31224cuda3std6ranges3__45__cpo9iter_moveE,(_ZN39_INTERNAL_fd2be294_4_k_cu_e04d38f7_31224cuda3std3__45__cpo5beginE - _ZN39_INTERNAL_fd2be294_4_k_cu_e04d38f7_31224cuda3std6ranges3__45__cpo9iter_moveE)
_ZN39_INTERNAL_fd2be294_4_k_cu_e04d38f7_31224cuda3std6ranges3__45__cpo9iter_moveE:
	.zero		1
	.type		_ZN39_INTERNAL_fd2be294_4_k_cu_e04d38f7_31224cuda3std3__45__cpo5beginE,@object
	.size		_ZN39_INTERNAL_fd2be294_4_k_cu_e04d38f7_31224cuda3std3__45__cpo5beginE,(_ZN39_INTERNAL_fd2be294_4_k_cu_e04d38f7_31224cuda3std3__441_GLOBAL__N__fd2be294_4_k_cu_e04d38f7_31226ignoreE - _ZN39_INTERNAL_fd2be294_4_k_cu_e04d38f7_31224cuda3std3__45__cpo5beginE)
_ZN39_INTERNAL_fd2be294_4_k_cu_e04d38f7_31224cuda3std3__45__cpo5beginE:
	.zero		1
	.type		_ZN39_INTERNAL_fd2be294_4_k_cu_e04d38f7_31224cuda3std3__441_GLOBAL__N__fd2be294_4_k_cu_e04d38f7_31226ignoreE,@object
	.size		_ZN39_INTERNAL_fd2be294_4_k_cu_e04d38f7_31224cuda3std3__441_GLOBAL__N__fd2be294_4_k_cu_e04d38f7_31226ignoreE,(_ZN39_INTERNAL_fd2be294_4_k_cu_e04d38f7_31224cute7productE - _ZN39_INTERNAL_fd2be294_4_k_cu_e04d38f7_31224cuda3std3__441_GLOBAL__N__fd2be294_4_k_cu_e04d38f7_31226ignoreE)
_ZN39_INTERNAL_fd2be294_4_k_cu_e04d38f7_31224cuda3std3__441_GLOBAL__N__fd2be294_4_k_cu_e04d38f7_31226ignoreE:
	.zero		1
	.type		_ZN39_INTERNAL_fd2be294_4_k_cu_e04d38f7_31224cute7productE,@object
	.size		_ZN39_INTERNAL_fd2be294_4_k_cu_e04d38f7_31224cute7productE,(_ZN39_INTERNAL_fd2be294_4_k_cu_e04d38f7_31224cuda3std3__45__cpo3endE - _ZN39_INTERNAL_fd2be294_4_k_cu_e04d38f7_31224cute7productE)
_ZN39_INTERNAL_fd2be294_4_k_cu_e04d38f7_31224cute7productE:
	.zero		1
	.type		_ZN39_INTERNAL_fd2be294_4_k_cu_e04d38f7_31224cuda3std3__45__cpo3endE,@object
	.size		_ZN39_INTERNAL_fd2be294_4_k_cu_e04d38f7_31224cuda3std3__45__cpo3endE,(_ZN39_INTERNAL_fd2be294_4_k_cu_e04d38f7_31224cuda3std3__419piecewise_constructE - _ZN39_INTERNAL_fd2be294_4_k_cu_e04d38f7_31224cuda3std3__45__cpo3endE)
_ZN39_INTERNAL_fd2be294_4_k_cu_e04d38f7_31224cuda3std3__45__cpo3endE:
	.zero		1
	.type		_ZN39_INTERNAL_fd2be294_4_k_cu_e04d38f7_31224cuda3std3__419piecewise_constructE,@object
	.size		_ZN39_INTERNAL_fd2be294_4_k_cu_e04d38f7_31224cuda3std3__419piecewise_constructE,(_ZN39_INTERNAL_fd2be294_4_k_cu_e04d38f7_31224cuda3std3__45__cpo4cendE - _ZN39_INTERNAL_fd2be294_4_k_cu_e04d38f7_31224cuda3std3__419piecewise_constructE)
_ZN39_INTERNAL_fd2be294_4_k_cu_e04d38f7_31224cuda3std3__419piecewise_constructE:
	.zero		1
	.type		_ZN39_INTERNAL_fd2be294_4_k_cu_e04d38f7_31224cuda3std3__45__cpo4cendE,@object
	.size		_ZN39_INTERNAL_fd2be294_4_k_cu_e04d38f7_31224cuda3std3__45__cpo4cendE,(_ZN39_INTERNAL_fd2be294_4_k_cu_e04d38f7_31224cuda3std6ranges3__45__cpo4swapE - _ZN39_INTERNAL_fd2be294_4_k_cu_e04d38f7_31224cuda3std3__45__cpo4cendE)
_ZN39_INTERNAL_fd2be294_4_k_cu_e04d38f7_31224cuda3std3__45__cpo4cendE:
	.zero		1
	.type		_ZN39_INTERNAL_fd2be294_4_k_cu_e04d38f7_31224cuda3std6ranges3__45__cpo4swapE,@object
	.size		_ZN39_INTERNAL_fd2be294_4_k_cu_e04d38f7_31224cuda3std6ranges3__45__cpo4swapE,(.L_7 - _ZN39_INTERNAL_fd2be294_4_k_cu_e04d38f7_31224cuda3std6ranges3__45__cpo4swapE)
_ZN39_INTERNAL_fd2be294_4_k_cu_e04d38f7_31224cuda3std6ranges3__45__cpo4swapE:
	.zero		1
.L_7:


//--------------------- .nv.constant0._ZN7cutlass6KernelINS_4gemm6kernel14RankKUniversalINS1_11threadblock13MmaMultistageINS1_9GemmShapeILi64ELi64ELi16EEENS_9transform11threadblock28PredicatedTileAccessIteratorINS_11MatrixShapeILi64ELi16EEEdNS_6layout11ColumnMajorELi1ENS8_31PitchLinearWarpStripedThreadMapINS_16PitchLinearShapeILi64ELi16EEELi128ENSG_ILi16ELi2EEELi1EEENS_5ArrayIdLi1ELb1EEELb0ENSD_9NoPermuteEEENS9_25RegularTileAccessIteratorISC_dNSD_43ColumnMajorTensorOpMultiplicandCongruous64bELi1ESJ_Li8EEELNS_4arch14CacheOperation4KindE0ENSA_INSB_ILi16ELi64EEEdNSD_8RowMajorELi0ESJ_SL_Lb0ESM_EENSO_ISU_dNSD_40RowMajorTensorOpMultiplicandCongruous64bELi0ESJ_Li8EEELST_0EdSV_NS4_9MmaPolicyINS1_4warp11MmaTensorOpINS6_ILi32ELi32ELi16EEEdSP_dSX_dSV_NS10_17MmaTensorOpPolicyINSR_3MmaINS6_ILi8ELi8ELi4EEELi32EdSV_dSE_dSV_NSR_13OpMultiplyAddEEENSB_ILi1ELi1EEEEELi1ELb0EbEENSB_ILi0ELi0EEES1B_Li1EEELi3ELNS1_23SharedMemoryClearOptionE0EbEENS_8epilogue11threadblock8EpilogueIS7_S1A_Li1ENS1G_27PredicatedTileIteratorBlas3INS1G_26OutputTileOptimalThreadMapINS1G_15OutputTileShapeILi64ELi8ELi2ELi1ELi1EEENS1K_ILi1ELi4ELi1ELi1ELi4EEELi128ELi1ELi64EEEdLNS_8BlasModeE1EEENS1F_4warp24FragmentIteratorTensorOpIS12_S15_dNSK_IdLi2ELb1EEESV_EENS1Q_20TileIteratorTensorOpIS12_S15_dSV_EENS1G_18SharedLoadIteratorINS1N_18CompactedThreadMapEdLi8EEENS1F_6thread17LinearCombinationIdLi1EddLNS1Z_9ScaleType4KindE0ELNS_15FloatRoundStyleE2EdEENSB_ILi0ELi4EEELi1ELi1EEENS4_30GemmIdentityThreadblockSwizzleILi1EEELNS_8FillModeE2EEEEEvNT_6ParamsE --------------------------
	.section	.nv.constant0._ZN7cutlass6KernelINS_4gemm6kernel14RankKUniversalINS1_11threadblock13MmaMultistageINS1_9GemmShapeILi64ELi64ELi16EEENS_9transform11threadblock28PredicatedTileAccessIteratorINS_11MatrixShapeILi64ELi16EEEdNS_6layout11ColumnMajorELi1ENS8_31PitchLinearWarpStripedThreadMapINS_16PitchLinearShapeILi64ELi16EEELi128ENSG_ILi16ELi2EEELi1EEENS_5ArrayIdLi1ELb1EEELb0ENSD_9NoPermuteEEENS9_25RegularTileAccessIteratorISC_dNSD_43ColumnMajorTensorOpMultiplicandCongruous64bELi1ESJ_Li8EEELNS_4arch14CacheOperation4KindE0ENSA_INSB_ILi16ELi64EEEdNSD_8RowMajorELi0ESJ_SL_Lb0ESM_EENSO_ISU_dNSD_40RowMajorTensorOpMultiplicandCongruous64bELi0ESJ_Li8EEELST_0EdSV_NS4_9MmaPolicyINS1_4warp11MmaTensorOpINS6_ILi32ELi32ELi16EEEdSP_dSX_dSV_NS10_17MmaTensorOpPolicyINSR_3MmaINS6_ILi8ELi8ELi4EEELi32EdSV_dSE_dSV_NSR_13OpMultiplyAddEEENSB_ILi1ELi1EEEEELi1ELb0EbEENSB_ILi0ELi0EEES1B_Li1EEELi3ELNS1_23SharedMemoryClearOptionE0EbEENS_8epilogue11threadblock8EpilogueIS7_S1A_Li1ENS1G_27PredicatedTileIteratorBlas3INS1G_26OutputTileOptimalThreadMapINS1G_15OutputTileShapeILi64ELi8ELi2ELi1ELi1EEENS1K_ILi1ELi4ELi1ELi1ELi4EEELi128ELi1ELi64EEEdLNS_8BlasModeE1EEENS1F_4warp24FragmentIteratorTensorOpIS12_S15_dNSK_IdLi2ELb1EEESV_EENS1Q_20TileIteratorTensorOpIS12_S15_dSV_EENS1G_18SharedLoadIteratorINS1N_18CompactedThreadMapEdLi8EEENS1F_6thread17LinearCombinationIdLi1EddLNS1Z_9ScaleType4KindE0ELNS_15FloatRoundStyleE2EdEENSB_ILi0ELi4EEELi1ELi1EEENS4_30GemmIdentityThreadblockSwizzleILi1EEELNS_8FillModeE2EEEEEvNT_6ParamsE,"a",@progbits
	.sectionflags	@""
	.align	4
.nv.constant0._ZN7cutlass6KernelINS_4gemm6kernel14RankKUniversalINS1_11threadblock13MmaMultistageINS1_9GemmShapeILi64ELi64ELi16EEENS_9transform11threadblock28PredicatedTileAccessIteratorINS_11MatrixShapeILi64ELi16EEEdNS_6layout11ColumnMajorELi1ENS8_31PitchLinearWarpStripedThreadMapINS_16PitchLinearShapeILi64ELi16EEELi128ENSG_ILi16ELi2EEELi1EEENS_5ArrayIdLi1ELb1EEELb0ENSD_9NoPermuteEEENS9_25RegularTileAccessIteratorISC_dNSD_43ColumnMajorTensorOpMultiplicandCongruous64bELi1ESJ_Li8EEELNS_4arch14CacheOperation4KindE0ENSA_INSB_ILi16ELi64EEEdNSD_8RowMajorELi0ESJ_SL_Lb0ESM_EENSO_ISU_dNSD_40RowMajorTensorOpMultiplicandCongruous64bELi0ESJ_Li8EEELST_0EdSV_NS4_9MmaPolicyINS1_4warp11MmaTensorOpINS6_ILi32ELi32ELi16EEEdSP_dSX_dSV_NS10_17MmaTensorOpPolicyINSR_3MmaINS6_ILi8ELi8ELi4EEELi32EdSV_dSE_dSV_NSR_13OpMultiplyAddEEENSB_ILi1ELi1EEEEELi1ELb0EbEENSB_ILi0ELi0EEES1B_Li1EEELi3ELNS1_23SharedMemoryClearOptionE0EbEENS_8epilogue11threadblock8EpilogueIS7_S1A_Li1ENS1G_27PredicatedTileIteratorBlas3INS1G_26OutputTileOptimalThreadMapINS1G_15OutputTileShapeILi64ELi8ELi2ELi1ELi1EEENS1K_ILi1ELi4ELi1ELi1ELi4EEELi128ELi1ELi64EEEdLNS_8BlasModeE1EEENS1F_4warp24FragmentIteratorTensorOpIS12_S15_dNSK_IdLi2ELb1EEESV_EENS1Q_20TileIteratorTensorOpIS12_S15_dSV_EENS1G_18SharedLoadIteratorINS1N_18CompactedThreadMapEdLi8EEENS1F_6thread17LinearCombinationIdLi1EddLNS1Z_9ScaleType4KindE0ELNS_15FloatRoundStyleE2EdEENSB_ILi0ELi4EEELi1ELi1EEENS4_30GemmIdentityThreadblockSwizzleILi1EEELNS_8FillModeE2EEEEEvNT_6ParamsE:
	.zero		896


//--------------------- SYMBOLS --------------------------

	.type		.nv.reservedSmem.offset0,@object
	.size		.nv.reservedSmem.offset0,0x4
